def attn_fwd(
    Q,
    K,
    V,
    Out,
    Lse,
    sm_scale,
    stride_qz,
    stride_qh,
    stride_qm,
    stride_qk,
    stride_kz,
    stride_kh,
    stride_kn,
    stride_kk,
    stride_vz,
    stride_vh,
    stride_vn,
    stride_vk,
    stride_oz,
    stride_oh,
    stride_om,
    stride_ok,
    seqlen_q,
    seqlen_k,
    BLOCK_M: tl.constexpr,
    BLOCK_N: tl.constexpr,
    HEAD_DIM: tl.constexpr,
    CAUSAL: tl.constexpr,
):
    start_m = tl.program_id(0)
    off_hz = tl.program_id(1)
    q_off = off_hz * stride_qh
    k_off = off_hz * stride_kh
    v_off = off_hz * stride_vh
    offs_m = start_m * BLOCK_M + tl.arange(0, BLOCK_M)
    offs_d = tl.arange(0, HEAD_DIM)
    offs_n = tl.arange(0, BLOCK_N)
    q_ptrs = Q + q_off + offs_m[:, None] * stride_qm + offs_d[None, :] * stride_qk
    k_ptrs = K + k_off + offs_d[:, None] * stride_kk + offs_n[None, :] * stride_kn
    v_ptrs = V + v_off + offs_n[:, None] * stride_vn + offs_d[None, :] * stride_vk
    m_i = tl.full([BLOCK_M], float("-inf"), dtype=tl.float32)
    l_i = tl.zeros([BLOCK_M], dtype=tl.float32) + 1.0
    acc = tl.zeros([BLOCK_M, HEAD_DIM], dtype=tl.float32)
    q = tl.load(q_ptrs)
    acc, l_i, m_i = _attn_fwd_inner(
        acc,
        l_i,
        m_i,
        q,
        k_ptrs,
        v_ptrs,
        sm_scale,
        stride_kn,
        stride_vn,
        start_m,
        seqlen_k,
        BLOCK_M,
        BLOCK_N,
        HEAD_DIM,
        CAUSAL,
    )
    acc = acc / l_i[:, None]
    lse = m_i + tl.math.log2(l_i) / 1.4426950408889634
    o_ptrs = (
        Out
        + off_hz * stride_oh
        + offs_m[:, None] * stride_om
        + offs_d[None, :] * stride_ok
    )
    tl.store(o_ptrs, acc.to(Out.dtype.element_ty))
    tl.store(Lse + off_hz * seqlen_q + offs_m, lse)

# config = {"BLOCK_M": 32, "BLOCK_N": 32, "HEAD_DIM": 32, "arch": "sm_100", "causal": true, "dtype": "bf16", "num_stages": 2, "num_warps": 8}
# arch = sm_100


// ===== COMPILED SASS (sm_100a) =====

	.target	sm_100a

	.elftype	@"ET_EXEC"


//--------------------- .note.nv.tkinfo           --------------------------
	.section	.note.nv.tkinfo,"",@"SHT_NOTE"
	.sectionflags	@"SHF_NOTE_NV_TKINFO"
	.tkinfo
        /*0018*/ 	.word	0x00000081
        /*0030*/ 	.string	""
        /*0030*/ 	.string	"ptxas-blackwell"
        /*0030*/ 	.string	"Cuda compilation tools, release 12.9, V12.9.86"
        /*0030*/ 	.string	"Build cuda_12.9.r12.9/compiler.36037853_0"
        /*0030*/ 	.string	"-v  -suppress-debug-info  -lineinfo  -arch sm_100a "



//--------------------- .note.nv.cuver            --------------------------
	.section	.note.nv.cuver,"",@"SHT_NOTE"
	.sectionflags	@"SHF_NOTE_NV_CUVER"
        /*0018*/ 	.short	0x0001
        /*001a*/ 	.short	0x0064
        /*001c*/ 	.short	0x0001
        /*001e*/ 	.short	0x0000
        /*0020*/ 	.short	0x0001
        /*0022*/ 	.short	0x0000


//--------------------- .nv.info                  --------------------------
	.section	.nv.info,"",@"SHT_CUDA_INFO"
	.align	4


	//----- nvinfo : EIATTR_REGCOUNT
	.align		4
        /*0000*/ 	.byte	0x04, 0x2f
        /*0002*/ 	.short	(.L_2 - .L_1)
	.align		4
.L_1:
        /*0004*/ 	.word	index@(attn_fwd)
        /*0008*/ 	.word	0x00000050


	//----- nvinfo : EIATTR_FRAME_SIZE
	.align		4
.L_2:
        /*000c*/ 	.byte	0x04, 0x11
        /*000e*/ 	.short	(.L_4 - .L_3)
	.align		4
.L_3:
        /*0010*/ 	.word	index@(attn_fwd)
        /*0014*/ 	.word	0x00000000


	//----- nvinfo : EIATTR_MIN_STACK_SIZE
	.align		4
.L_4:
        /*0018*/ 	.byte	0x04, 0x12
        /*001a*/ 	.short	(.L_6 - .L_5)
	.align		4
.L_5:
        /*001c*/ 	.word	index@(attn_fwd)
        /*0020*/ 	.word	0x00000000
.L_6:


//--------------------- .nv.info.attn_fwd         --------------------------
	.section	.nv.info.attn_fwd,"",@"SHT_CUDA_INFO"
	.sectionflags	@""
	.align	4


	//----- nvinfo : EIATTR_CUDA_API_VERSION
	.align		4
        /*0000*/ 	.byte	0x04, 0x37
        /*0002*/ 	.short	(.L_8 - .L_7)
.L_7:
        /*0004*/ 	.word	0x00000081


	//----- nvinfo : EIATTR_KPARAM_INFO
	.align		4
.L_8:
        /*0008*/ 	.byte	0x04, 0x17
        /*000a*/ 	.short	(.L_10 - .L_9)
.L_9:
        /*000c*/ 	.word	0x00000000
        /*0010*/ 	.short	0x0019
        /*0012*/ 	.short	0x0080
        /*0014*/ 	.byte	0x00, 0xf4, 0x21, 0x00


	//----- nvinfo : EIATTR_KPARAM_INFO
	.align		4
.L_10:
        /*0018*/ 	.byte	0x04, 0x17
        /*001a*/ 	.short	(.L_12 - .L_11)
.L_11:
        /*001c*/ 	.word	0x00000000
        /*0020*/ 	.short	0x0018
        /*0022*/ 	.short	0x0078
        /*0024*/ 	.byte	0x00, 0xf4, 0x21, 0x00


	//----- nvinfo : EIATTR_KPARAM_INFO
	.align		4
.L_12:
        /*0028*/ 	.byte	0x04, 0x17
        /*002a*/ 	.short	(.L_14 - .L_13)
.L_13:
        /*002c*/ 	.word	0x00000000
        /*0030*/ 	.short	0x0017
        /*0032*/ 	.short	0x0070
        /*0034*/ 	.byte	0x00, 0xf0, 0x11, 0x00


	//----- nvinfo : EIATTR_KPARAM_INFO
	.align		4
.L_14:
        /*0038*/ 	.byte	0x04, 0x17
        /*003a*/ 	.short	(.L_16 - .L_15)
.L_15:
        /*003c*/ 	.word	0x00000000
        /*0040*/ 	.short	0x0016
        /*0042*/ 	.short	0x006c
        /*0044*/ 	.byte	0x00, 0xf0, 0x11, 0x00


	//----- nvinfo : EIATTR_KPARAM_INFO
	.align		4
.L_16:
        /*0048*/ 	.byte	0x04, 0x17
        /*004a*/ 	.short	(.L_18 - .L_17)
.L_17:
        /*004c*/ 	.word	0x00000000
        /*0050*/ 	.short	0x0015
        /*0052*/ 	.short	0x0068
        /*0054*/ 	.byte	0x00, 0xf0, 0x11, 0x00


	//----- nvinfo : EIATTR_KPARAM_INFO
	.align		4
.L_18:
        /*0058*/ 	.byte	0x04, 0x17
        /*005a*/ 	.short	(.L_20 - .L_19)
.L_19:
        /*005c*/ 	.word	0x00000000
        /*0060*/ 	.short	0x0014
        /*0062*/ 	.short	0x0064
        /*0064*/ 	.byte	0x00, 0xf0, 0x11, 0x00


	//----- nvinfo : EIATTR_KPARAM_INFO
	.align		4
.L_20:
        /*0068*/ 	.byte	0x04, 0x17
        /*006a*/ 	.short	(.L_22 - .L_21)
.L_21:
        /*006c*/ 	.word	0x00000000
        /*0070*/ 	.short	0x0013
        /*0072*/ 	.short	0x0060
        /*0074*/ 	.byte	0x00, 0xf0, 0x11, 0x00


	//----- nvinfo : EIATTR_KPARAM_INFO
	.align		4
.L_22:
        /*0078*/ 	.byte	0x04, 0x17
        /*007a*/ 	.short	(.L_24 - .L_23)
.L_23:
        /*007c*/ 	.word	0x00000000
        /*0080*/ 	.short	0x0012
        /*0082*/ 	.short	0x005c
        /*0084*/ 	.byte	0x00, 0xf0, 0x11, 0x00


	//----- nvinfo : EIATTR_KPARAM_INFO
	.align		4
.L_24:
        /*0088*/ 	.byte	0x04, 0x17
        /*008a*/ 	.short	(.L_26 - .L_25)
.L_25:
        /*008c*/ 	.word	0x00000000
        /*0090*/ 	.short	0x0011
        /*0092*/ 	.short	0x0058
        /*0094*/ 	.byte	0x00, 0xf0, 0x11, 0x00


	//----- nvinfo : EIATTR_KPARAM_INFO
	.align		4
.L_26:
        /*0098*/ 	.byte	0x04, 0x17
        /*009a*/ 	.short	(.L_28 - .L_27)
.L_27:
        /*009c*/ 	.word	0x00000000
        /*00a0*/ 	.short	0x0010
        /*00a2*/ 	.short	0x0054
        /*00a4*/ 	.byte	0x00, 0xf0, 0x11, 0x00


	//----- nvinfo : EIATTR_KPARAM_INFO
	.align		4
.L_28:
        /*00a8*/ 	.byte	0x04, 0x17
        /*00aa*/ 	.short	(.L_30 - .L_29)
.L_29:
        /*00ac*/ 	.word	0x00000000
        /*00b0*/ 	.short	0x000f
        /*00b2*/ 	.short	0x0050
        /*00b4*/ 	.byte	0x00, 0xf0, 0x11, 0x00


	//----- nvinfo : EIATTR_KPARAM_INFO
	.align		4
.L_30:
        /*00b8*/ 	.byte	0x04, 0x17
        /*00ba*/ 	.short	(.L_32 - .L_31)
.L_31:
        /*00bc*/ 	.word	0x00000000
        /*00c0*/ 	.short	0x000e
        /*00c2*/ 	.short	0x004c
        /*00c4*/ 	.byte	0x00, 0xf0, 0x11, 0x00


	//----- nvinfo : EIATTR_KPARAM_INFO
	.align		4
.L_32:
        /*00c8*/ 	.byte	0x04, 0x17
        /*00ca*/ 	.short	(.L_34 - .L_33)
.L_33:
        /*00cc*/ 	.word	0x00000000
        /*00d0*/ 	.short	0x000d
        /*00d2*/ 	.short	0x0048
        /*00d4*/ 	.byte	0x00, 0xf0, 0x11, 0x00


	//----- nvinfo : EIATTR_KPARAM_INFO
	.align		4
.L_34:
        /*00d8*/ 	.byte	0x04, 0x17
        /*00da*/ 	.short	(.L_36 - .L_35)
.L_35:
        /*00dc*/ 	.word	0x00000000
        /*00e0*/ 	.short	0x000c
        /*00e2*/ 	.short	0x0044
        /*00e4*/ 	.byte	0x00, 0xf0, 0x11, 0x00


	//----- nvinfo : EIATTR_KPARAM_INFO
	.align		4
.L_36:
        /*00e8*/ 	.byte	0x04, 0x17
        /*00ea*/ 	.short	(.L_38 - .L_37)
.L_37:
        /*00ec*/ 	.word	0x00000000
        /*00f0*/ 	.short	0x000b
        /*00f2*/ 	.short	0x0040
        /*00f4*/ 	.byte	0x00, 0xf0, 0x11, 0x00


	//----- nvinfo : EIATTR_KPARAM_INFO
	.align		4
.L_38:
        /*00f8*/ 	.byte	0x04, 0x17
        /*00fa*/ 	.short	(.L_40 - .L_39)
.L_39:
        /*00fc*/ 	.word	0x00000000
        /*0100*/ 	.short	0x000a
        /*0102*/ 	.short	0x003c
        /*0104*/ 	.byte	0x00, 0xf0, 0x11, 0x00


	//----- nvinfo : EIATTR_KPARAM_INFO
	.align		4
.L_40:
        /*0108*/ 	.byte	0x04, 0x17
        /*010a*/ 	.short	(.L_42 - .L_41)
.L_41:
        /*010c*/ 	.word	0x00000000
        /*0110*/ 	.short	0x0009
        /*0112*/ 	.short	0x0038
        /*0114*/ 	.byte	0x00, 0xf0, 0x11, 0x00


	//----- nvinfo : EIATTR_KPARAM_INFO
	.align		4
.L_42:
        /*0118*/ 	.byte	0x04, 0x17
        /*011a*/ 	.short	(.L_44 - .L_43)
.L_43:
        /*011c*/ 	.word	0x00000000
        /*0120*/ 	.short	0x0008
        /*0122*/ 	.short	0x0034
        /*0124*/ 	.byte	0x00, 0xf0, 0x11, 0x00


	//----- nvinfo : EIATTR_KPARAM_INFO
	.align		4
.L_44:
        /*0128*/ 	.byte	0x04, 0x17
        /*012a*/ 	.short	(.L_46 - .L_45)
.L_45:
        /*012c*/ 	.word	0x00000000
        /*0130*/ 	.short	0x0007
        /*0132*/ 	.short	0x0030
        /*0134*/ 	.byte	0x00, 0xf0, 0x11, 0x00


	//----- nvinfo : EIATTR_KPARAM_INFO
	.align		4
.L_46:
        /*0138*/ 	.byte	0x04, 0x17
        /*013a*/ 	.short	(.L_48 - .L_47)
.L_47:
        /*013c*/ 	.word	0x00000000
        /*0140*/ 	.short	0x0006
        /*0142*/ 	.short	0x002c
        /*0144*/ 	.byte	0x00, 0xf0, 0x11, 0x00


	//----- nvinfo : EIATTR_KPARAM_INFO
	.align		4
.L_48:
        /*0148*/ 	.byte	0x04, 0x17
        /*014a*/ 	.short	(.L_50 - .L_49)
.L_49:
        /*014c*/ 	.word	0x00000000
        /*0150*/ 	.short	0x0005
        /*0152*/ 	.short	0x0028
        /*0154*/ 	.byte	0x00, 0xf0, 0x11, 0x00


	//----- nvinfo : EIATTR_KPARAM_INFO
	.align		4
.L_50:
        /*0158*/ 	.byte	0x04, 0x17
        /*015a*/ 	.short	(.L_52 - .L_51)
.L_51:
        /*015c*/ 	.word	0x00000000
        /*0160*/ 	.short	0x0004
        /*0162*/ 	.short	0x0020
        /*0164*/ 	.byte	0x00, 0xf4, 0x21, 0x00


	//----- nvinfo : EIATTR_KPARAM_INFO
	.align		4
.L_52:
        /*0168*/ 	.byte	0x04, 0x17
        /*016a*/ 	.short	(.L_54 - .L_53)
.L_53:
        /*016c*/ 	.word	0x00000000
        /*0170*/ 	.short	0x0003
        /*0172*/ 	.short	0x0018
        /*0174*/ 	.byte	0x00, 0xf4, 0x21, 0x00


	//----- nvinfo : EIATTR_KPARAM_INFO
	.align		4
.L_54:
        /*0178*/ 	.byte	0x04, 0x17
        /*017a*/ 	.short	(.L_56 - .L_55)
.L_55:
        /*017c*/ 	.word	0x00000000
        /*0180*/ 	.short	0x0002
        /*0182*/ 	.short	0x0010
        /*0184*/ 	.byte	0x00, 0xf4, 0x21, 0x00


	//----- nvinfo : EIATTR_KPARAM_INFO
	.align		4
.L_56:
        /*0188*/ 	.byte	0x04, 0x17
        /*018a*/ 	.short	(.L_58 - .L_57)
.L_57:
        /*018c*/ 	.word	0x00000000
        /*0190*/ 	.short	0x0001
        /*0192*/ 	.short	0x0008
        /*0194*/ 	.byte	0x00, 0xf4, 0x21, 0x00


	//----- nvinfo : EIATTR_KPARAM_INFO
	.align		4
.L_58:
        /*0198*/ 	.byte	0x04, 0x17
        /*019a*/ 	.short	(.L_60 - .L_59)
.L_59:
        /*019c*/ 	.word	0x00000000
        /*01a0*/ 	.short	0x0000
        /*01a2*/ 	.short	0x0000
        /*01a4*/ 	.byte	0x00, 0xf4, 0x21, 0x00


	//----- nvinfo : EIATTR_SPARSE_MMA_MASK
	.align		4
.L_60:
        /*01a8*/ 	.byte	0x03, 0x50
        /*01aa*/ 	.short	0x0000


	//----- nvinfo : EIATTR_MAXREG_COUNT
	.align		4
        /*01ac*/ 	.byte	0x03, 0x1b
        /*01ae*/ 	.short	0x00ff


	//----- nvinfo : EIATTR_NUM_BARRIERS
	.align		4
        /*01b0*/ 	.byte	0x02, 0x4c
        /*01b2*/ 	.byte	0x01
	.zero		1


	//----- nvinfo : EIATTR_COOP_GROUP_MASK_REGIDS
	.align		4
        /*01b4*/ 	.byte	0x04, 0x29
        /*01b6*/ 	.short	(.L_62 - .L_61)


	//   ....[0]....
.L_61:
        /*01b8*/ 	.word	0xffffffff


	//   ....[1]....
        /*01bc*/ 	.word	0xffffffff


	//   ....[2]....
        /*01c0*/ 	.word	0xffffffff


	//   ....[3]....
        /*01c4*/ 	.word	0xffffffff


	//   ....[4]....
        /*01c8*/ 	.word	0xffffffff


	//   ....[5]....
        /*01cc*/ 	.word	0xffffffff


	//   ....[6]....
        /*01d0*/ 	.word	0xffffffff


	//   ....[7]....
        /*01d4*/ 	.word	0xffffffff


	//----- nvinfo : EIATTR_COOP_GROUP_INSTR_OFFSETS
	.align		4
.L_62:
        /*01d8*/ 	.byte	0x04, 0x28
        /*01da*/ 	.short	(.L_64 - .L_63)


	//   ....[0]....
.L_63:
        /*01dc*/ 	.word	0x00000ff0


	//   ....[1]....
        /*01e0*/ 	.word	0x00001100


	//   ....[2]....
        /*01e4*/ 	.word	0x00001120


	//   ....[3]....
        /*01e8*/ 	.word	0x00001140


	//   ....[4]....
        /*01ec*/ 	.word	0x00001740


	//   ....[5]....
        /*01f0*/ 	.word	0x00001750


	//   ....[6]....
        /*01f4*/ 	.word	0x00001800


	//   ....[7]....
        /*01f8*/ 	.word	0x00001810


	//----- nvinfo : EIATTR_VRC_CTA_INIT_COUNT
	.align		4
.L_64:
        /*01fc*/ 	.byte	0x02, 0x4a
	.zero		1
	.zero		1


	//----- nvinfo : EIATTR_EXIT_INSTR_OFFSETS
	.align		4
        /*0200*/ 	.byte	0x04, 0x1c
        /*0202*/ 	.short	(.L_66 - .L_65)


	//   ....[0]....
.L_65:
        /*0204*/ 	.word	0x00002630


	//   ....[1]....
        /*0208*/ 	.word	0x00002660


	//----- nvinfo : EIATTR_REQNTID
	.align		4
.L_66:
        /*020c*/ 	.byte	0x04, 0x10
        /*020e*/ 	.short	(.L_68 - .L_67)
.L_67:
        /*0210*/ 	.word	0x00000100
        /*0214*/ 	.word	0x00000001
        /*0218*/ 	.word	0x00000001


	//----- nvinfo : EIATTR_CBANK_PARAM_SIZE
	.align		4
.L_68:
        /*021c*/ 	.byte	0x03, 0x19
        /*021e*/ 	.short	0x0088


	//----- nvinfo : EIATTR_PARAM_CBANK
	.align		4
        /*0220*/ 	.byte	0x04, 0x0a
        /*0222*/ 	.short	(.L_70 - .L_69)
	.align		4
.L_69:
        /*0224*/ 	.word	index@(.nv.constant0.attn_fwd)
        /*0228*/ 	.short	0x0380
        /*022a*/ 	.short	0x0088


	//----- nvinfo : EIATTR_SW_WAR
	.align		4
.L_70:
        /*022c*/ 	.byte	0x04, 0x36
        /*022e*/ 	.short	(.L_72 - .L_71)
.L_71:
        /*0230*/ 	.word	0x00000008
.L_72:


//--------------------- .nv.compat                --------------------------
	.section	.nv.compat,"",@"SHT_CUDA_COMPAT_INFO"
	.align	4
        /*0000*/ 	.byte	0x02, 0x02, 0x01, 0x00, 0x02, 0x05, 0x05, 0x00, 0x02, 0x03, 0x00, 0x00, 0x02, 0x06, 0x01, 0x00


//--------------------- .nv.callgraph             --------------------------
	.section	.nv.callgraph,"",@"SHT_CUDA_CALLGRAPH"
	.align	4
	.sectionentsize	8
	.align		4
        /*0000*/ 	.word	0x00000000
	.align		4
        /*0004*/ 	.word	0xffffffff
	.align		4
        /*0008*/ 	.word	0x00000000
	.align		4
        /*000c*/ 	.word	0xfffffffe
	.align		4
        /*0010*/ 	.word	0x00000000
	.align		4
        /*0014*/ 	.word	0xfffffffd
	.align		4
        /*0018*/ 	.word	0x00000000
	.align		4
        /*001c*/ 	.word	0xfffffffc


//--------------------- .nv.constant4             --------------------------
	.section	.nv.constant4,"a",@progbits
	.align	8
	.align		8
.nv.constant4:
        /*0000*/ 	.dword	_$_str


//--------------------- .text.attn_fwd            --------------------------
	.section	.text.attn_fwd,"ax",@progbits
	.align	128
        .global         attn_fwd
        .type           attn_fwd,@function
        .size           attn_fwd,(.L_x_3 - attn_fwd)
        .other          attn_fwd,@"STO_CUDA_ENTRY STV_DEFAULT"
attn_fwd:
.text.attn_fwd:
[----:B------:R-:W0:Y:S01]  /*0000*/  LDC R1, c[0x0][0x37c] ;  /* 0x0000df00ff017b82 */ /* 0x000e220000000800 */
[----:B------:R-:W1:Y:S07]  /*0010*/  S2R R9, SR_CTAID.X ;  /* 0x0000000000097919 */ /* 0x000e6e0000002500 */
[----:B------:R-:W2:Y:S01]  /*0020*/  S2UR UR7, SR_CTAID.Y ;  /* 0x00000000000779c3 */ /* 0x000ea20000002600 */
[----:B------:R-:W2:Y:S01]  /*0030*/  LDCU.64 UR4, c[0x0][0x3b0] ;  /* 0x00007600ff0477ac */ /* 0x000ea20008000a00 */
[----:B------:R-:W3:Y:S01]  /*0040*/  S2R R17, SR_TID.X ;  /* 0x0000000000117919 */ /* 0x000ee20000002100 */
[----:B------:R-:W4:Y:S05]  /*0050*/  LDCU.64 UR8, c[0x0][0x358] ;  /* 0x00006b00ff0877ac */ /* 0x000f2a0008000a00 */
[----:B------:R-:W5:Y:S08]  /*0060*/  LDC R4, c[0x0][0x3b8] ;  /* 0x0000ee00ff047b82 */ /* 0x000f700000000800 */
[----:B------:R-:W0:Y:S01]  /*0070*/  LDC.64 R14, c[0x0][0x380] ;  /* 0x0000e000ff0e7b82 */ /* 0x000e220000000a00 */
[----:B--2---:R-:W-:-:S04]  /*0080*/  UIMAD UR4, UR7, UR4, URZ ;  /* 0x00000004070472a4 */ /* 0x004fc8000f8e02ff */
[----:B------:R-:W-:Y:S01]  /*0090*/  USHF.L.U32 UR6, UR4, 0x1, URZ ;  /* 0x0000000104067899 */ /* 0x000fe200080006ff */
[----:B-1----:R-:W-:Y:S02]  /*00a0*/  SHF.L.U32 R9, R9, 0x5, RZ ;  /* 0x0000000509097819 */ /* 0x002fe400000006ff */
[--C-:B---3--:R-:W-:Y:S02]  /*00b0*/  SHF.R.U32.HI R10, RZ, 0x5, R17.reuse ;  /* 0x00000005ff0a7819 */ /* 0x108fe40000011611 */
[----:B------:R-:W-:Y:S02]  /*00c0*/  LOP3.LUT R0, R9, 0x1f, R17, 0xf8, !PT ;  /* 0x0000001f09007812 */ /* 0x000fe400078ef811 */
[----:B------:R-:W-:Y:S02]  /*00d0*/  SGXT.U32 R10, R10, 0x3 ;  /* 0x000000030a0a781a */ /* 0x000fe40000000000 */
[----:B------:R-:W-:Y:S01]  /*00e0*/  LEA.HI R8, R17, 0x18, RZ, 0x1b ;  /* 0x0000001811087811 */ /* 0x000fe200078fd8ff */
[----:B------:R-:W-:Y:S01]  /*00f0*/  IMAD R2, R0, UR5, RZ ;  /* 0x0000000500027c24 */ /* 0x000fe2000f8e02ff */
[----:B------:R-:W-:Y:S01]  /*0100*/  UIMAD.WIDE UR4, UR4, 0x2, URZ ;  /* 0x00000002040478a5 */ /* 0x000fe2000f8e02ff */
[----:B-----5:R-:W-:-:S02]  /*0110*/  IMAD R5, R10, R4, RZ ;  /* 0x000000040a057224 */ /* 0x020fc400078e02ff */
[----:B------:R-:W-:Y:S01]  /*0120*/  IMAD R11, R8, R4, RZ ;  /* 0x00000004080b7224 */ /* 0x000fe200078e02ff */
[----:B------:R-:W-:Y:S01]  /*0130*/  SHF.L.U32 R3, R2, 0x1, RZ ;  /* 0x0000000102037819 */ /* 0x000fe200000006ff */
[----:B------:R-:W-:Y:S02]  /*0140*/  IMAD R7, R4, 0x8, R5 ;  /* 0x0000000804077824 */ /* 0x000fe400078e0205 */
[----:B------:R-:W-:Y:S01]  /*0150*/  IMAD.HI R2, R2, 0x2, RZ ;  /* 0x0000000202027827 */ /* 0x000fe200078e02ff */
[----:B0-----:R-:W-:Y:S02]  /*0160*/  IADD3 R14, P0, P1, R3, UR6, R14 ;  /* 0x00000006030e7c10 */ /* 0x001fe4000f91e00e */
[----:B------:R-:W-:Y:S02]  /*0170*/  LEA R3, R4, R7, 0x3 ;  /* 0x0000000704037211 */ /* 0x000fe400078e18ff */
[----:B------:R-:W-:Y:S02]  /*0180*/  IADD3.X R2, PT, PT, R2, UR5, R15, P0, P1 ;  /* 0x0000000502027c10 */ /* 0x000fe400087e240f */
[----:B------:R-:W-:-:S02]  /*0190*/  LEA R4, P0, R5, R14, 0x1 ;  /* 0x0000000e05047211 */ /* 0x000fc400078008ff */
[-C--:B------:R-:W-:Y:S02]  /*01a0*/  LEA R6, P1, R7, R14.reuse, 0x1 ;  /* 0x0000000e07067211 */ /* 0x080fe400078208ff */
[-C--:B------:R-:W-:Y:S02]  /*01b0*/  LEA R12, P2, R3, R14.reuse, 0x1 ;  /* 0x0000000e030c7211 */ /* 0x080fe400078408ff */
[----:B------:R-:W-:Y:S02]  /*01c0*/  LEA R14, P3, R11, R14, 0x1 ;  /* 0x0000000e0b0e7211 */ /* 0x000fe400078608ff */
[-C--:B------:R-:W-:Y:S02]  /*01d0*/  LEA.HI.X.SX32 R5, R5, R2.reuse, 0x1, P0 ;  /* 0x0000000205057211 */ /* 0x080fe400000f0eff */
[-C--:B------:R-:W-:Y:S02]  /*01e0*/  LEA.HI.X.SX32 R7, R7, R2.reuse, 0x1, P1 ;  /* 0x0000000207077211 */ /* 0x080fe400008f0eff */
[----:B------:R-:W-:-:S02]  /*01f0*/  LEA.HI.X.SX32 R13, R3, R2, 0x1, P2 ;  /* 0x00000002030d7211 */ /* 0x000fc400010f0eff */
[----:B------:R-:W-:Y:S01]  /*0200*/  LEA.HI.X.SX32 R15, R11, R2, 0x1, P3 ;  /* 0x000000020b0f7211 */ /* 0x000fe200018f0eff */
[----:B----4-:R-:W2:Y:S04]  /*0210*/  LDG.E.U16 R5, desc[UR8][R4.64] ;  /* 0x0000000804057981 */ /* 0x010ea8000c1e1500 */
[----:B------:R-:W3:Y:S04]  /*0220*/  LDG.E.U16 R7, desc[UR8][R6.64] ;  /* 0x0000000806077981 */ /* 0x000ee8000c1e1500 */
[----:B------:R0:W4:Y:S04]  /*0230*/  LDG.E.U16 R13, desc[UR8][R12.64] ;  /* 0x000000080c0d7981 */ /* 0x000128000c1e1500 */
[----:B------:R1:W5:Y:S01]  /*0240*/  LDG.E.U16 R15, desc[UR8][R14.64] ;  /* 0x000000080e0f7981 */ /* 0x000362000c1e1500 */
[----:B------:R-:W0:Y:S01]  /*0250*/  S2UR UR6, SR_CgaCtaId ;  /* 0x00000000000679c3 */ /* 0x000e220000008800 */
[----:B------:R-:W-:Y:S01]  /*0260*/  IADD3 R3, PT, PT, R9, 0x20, RZ ;  /* 0x0000002009037810 */ /* 0x000fe20007ffe0ff */
[----:B------:R-:W-:Y:S01]  /*0270*/  UMOV UR4, 0x400 ;  /* 0x0000040000047882 */ /* 0x000fe20000000000 */
[C---:B------:R-:W-:Y:S01]  /*0280*/  LOP3.LUT R2, R17.reuse, 0xc0, RZ, 0xc0, !PT ;  /* 0x000000c011027812 */ /* 0x040fe200078ec0ff */
[----:B------:R-:W-:Y:S01]  /*0290*/  IMAD.SHL.U32 R55, R17, 0x2, RZ ;  /* 0x0000000211377824 */ /* 0x000fe200078e00ff */
[----:B------:R-:W-:Y:S01]  /*02a0*/  ISETP.GE.AND P0, PT, R3, 0x1, PT ;  /* 0x000000010300780c */ /* 0x000fe20003f06270 */
[----:B------:R-:W-:Y:S01]  /*02b0*/  IMAD.MOV.U32 R58, RZ, RZ, 0x3f800000 ;  /* 0x3f800000ff3a7424 */ /* 0x000fe200078e00ff */
[----:B------:R-:W-:Y:S01]  /*02c0*/  SHF.R.U32.HI R2, RZ, 0x2, R2 ;  /* 0x00000002ff027819 */ /* 0x000fe20000011602 */
[----:B------:R-:W-:Y:S01]  /*02d0*/  IMAD.MOV.U32 R45, RZ, RZ, -0x800000 ;  /* 0xff800000ff2d7424 */ /* 0x000fe200078e00ff */
[----:B------:R-:W-:-:S02]  /*02e0*/  MOV R46, 0xff800000 ;  /* 0xff800000002e7802 */ /* 0x000fc40000000f00 */
[----:B------:R-:W-:Y:S02]  /*02f0*/  CS2R R40, SRZ ;  /* 0x0000000000287805 */ /* 0x000fe4000001ff00 */
[----:B------:R-:W-:Y:S02]  /*0300*/  LOP3.LUT R2, R2, 0x1fe, R55, 0x78, !PT ;  /* 0x000001fe02027812 */ /* 0x000fe400078e7837 */
[----:B------:R-:W-:Y:S02]  /*0310*/  CS2R R42, SRZ ;  /* 0x00000000002a7805 */ /* 0x000fe4000001ff00 */
[----:B------:R-:W-:Y:S02]  /*0320*/  MOV R57, 0x3f800000 ;  /* 0x3f80000000397802 */ /* 0x000fe40000000f00 */
[----:B------:R-:W-:Y:S02]  /*0330*/  CS2R R36, SRZ ;  /* 0x0000000000247805 */ /* 0x000fe4000001ff00 */
[----:B------:R-:W-:-:S02]  /*0340*/  CS2R R38, SRZ ;  /* 0x0000000000267805 */ /* 0x000fc4000001ff00 */
[----:B------:R-:W-:Y:S02]  /*0350*/  CS2R R32, SRZ ;  /* 0x0000000000207805 */ /* 0x000fe4000001ff00 */
[----:B------:R-:W-:Y:S02]  /*0360*/  CS2R R34, SRZ ;  /* 0x0000000000227805 */ /* 0x000fe4000001ff00 */
[----:B------:R-:W-:Y:S02]  /*0370*/  CS2R R24, SRZ ;  /* 0x0000000000187805 */ /* 0x000fe4000001ff00 */
[----:B------:R-:W-:Y:S02]  /*0380*/  CS2R R26, SRZ ;  /* 0x00000000001a7805 */ /* 0x000fe4000001ff00 */
[C---:B------:R-:W-:Y:S02]  /*0390*/  LOP3.LUT R11, R17.reuse, 0x1c, RZ, 0xc0, !PT ;  /* 0x0000001c110b7812 */ /* 0x040fe400078ec0ff */
[C---:B0-----:R-:W-:Y:S01]  /*03a0*/  LOP3.LUT R12, R17.reuse, 0x20, RZ, 0xc0, !PT ;  /* 0x00000020110c7812 */ /* 0x041fe200078ec0ff */
[----:B------:R-:W-:Y:S01]  /*03b0*/  ULEA UR6, UR6, UR4, 0x18 ;  /* 0x0000000406067291 */ /* 0x000fe2000f8ec0ff */
[----:B-1----:R-:W-:-:S08]  /*03c0*/  SHF.L.U32 R14, R17, 0x5, RZ ;  /* 0x00000005110e7819 */ /* 0x002fd000000006ff */
[----:B--2---:R-:W-:Y:S04]  /*03d0*/  STS.U16 [R2+UR6], R5 ;  /* 0x0000000502007988 */ /* 0x004fe80008000406 */
[----:B---3--:R-:W-:Y:S04]  /*03e0*/  STS.U16 [R2+UR6+0x200], R7 ;  /* 0x0002000702007988 */ /* 0x008fe80008000406 */
[----:B----4-:R0:W-:Y:S04]  /*03f0*/  STS.U16 [R2+UR6+0x400], R13 ;  /* 0x0004000d02007988 */ /* 0x0101e80008000406 */
[----:B-----5:R1:W-:Y:S01]  /*0400*/  STS.U16 [R2+UR6+0x600], R15 ;  /* 0x0006000f02007988 */ /* 0x0203e20008000406 */
[----:B0-----:R-:W-:Y:S01]  /*0410*/  IMAD.SHL.U32 R13, R17, 0x8, RZ ;  /* 0x00000008110d7824 */ /* 0x001fe200078e00ff */
[----:B------:R-:W-:Y:S06]  /*0420*/  @!P0 BRA `(.L_x_0) ;  /* 0x00000014004c8947 */ /* 0x000fec0003800000 */
[----:B------:R-:W0:Y:S01]  /*0430*/  LDC.64 R4, c[0x0][0x3c0] ;  /* 0x0000f000ff047b82 */ /* 0x000e220000000a00 */
[----:B------:R-:W2:Y:S01]  /*0440*/  LDCU UR4, c[0x0][0x3c8] ;  /* 0x00007900ff0477ac */ /* 0x000ea20008000800 */
[----:B------:R-:W-:Y:S01]  /*0450*/  SHF.R.U32.HI R16, RZ, 0x1, R12 ;  /* 0x00000001ff107819 */ /* 0x000fe2000001160c */
[C---:B-1----:R-:W-:Y:S01]  /*0460*/  IMAD.SHL.U32 R15, R17.reuse, 0x40, RZ ;  /* 0x00000040110f7824 */ /* 0x042fe200078e00ff */
[----:B------:R-:W-:Y:S01]  /*0470*/  LOP3.LUT R12, R17, 0x1f, RZ, 0xc0, !PT ;  /* 0x0000001f110c7812 */ /* 0x000fe200078ec0ff */
[----:B------:R-:W1:Y:S01]  /*0480*/  LDCU.64 UR10, c[0x0][0x388] ;  /* 0x00007100ff0a77ac */ /* 0x000e620008000a00 */
[----:B------:R-:W-:Y:S01]  /*0490*/  LEA.HI R20, R11, R16, RZ, 0x1e ;  /* 0x000000100b147211 */ /* 0x000fe200078ff0ff */
[----:B------:R-:W-:Y:S01]  /*04a0*/  IMAD.MOV.U32 R58, RZ, RZ, 0x3f800000 ;  /* 0x3f800000ff3a7424 */ /* 0x000fe200078e00ff */
[----:B------:R-:W3:Y:S01]  /*04b0*/  LDC.64 R6, c[0x0][0x3d0] ;  /* 0x0000f400ff067b82 */ /* 0x000ee20000000a00 */
[----:B------:R-:W-:Y:S01]  /*04c0*/  LOP3.LUT R22, R15, 0x1c0, RZ, 0xc0, !PT ;  /* 0x000001c00f167812 */ /* 0x000fe200078ec0ff */
[----:B------:R-:W-:Y:S01]  /*04d0*/  IMAD.MOV.U32 R52, RZ, RZ, RZ ;  /* 0x000000ffff347224 */ /* 0x000fe200078e00ff */
[----:B------:R-:W-:Y:S01]  /*04e0*/  LOP3.LUT R54, R14, 0x200, RZ, 0xc0, !PT ;  /* 0x000002000e367812 */ /* 0x000fe200078ec0ff */
[----:B------:R-:W-:Y:S01]  /*04f0*/  IMAD.MOV.U32 R60, RZ, RZ, -0x800000 ;  /* 0xff800000ff3c7424 */ /* 0x000fe200078e00ff */
[----:B------:R-:W-:-:S02]  /*0500*/  LOP3.LUT R22, R22, 0x30, R13, 0xf8, !PT ;  /* 0x0000003016167812 */ /* 0x000fc400078ef80d */
[----:B------:R-:W-:Y:S02]  /*0510*/  CS2R R40, SRZ ;  /* 0x0000000000287805 */ /* 0x000fe4000001ff00 */
[----:B------:R-:W-:Y:S01]  /*0520*/  MOV R59, 0xff800000 ;  /* 0xff800000003b7802 */ /* 0x000fe20000000f00 */
[----:B------:R-:W4:Y:S01]  /*0530*/  LDC R19, c[0x0][0x3d8] ;  /* 0x0000f600ff137b82 */ /* 0x000f220000000800 */
[----:B------:R-:W-:Y:S02]  /*0540*/  LOP3.LUT R53, R22, 0x30, R55, 0x78, !PT ;  /* 0x0000003016357812 */ /* 0x000fe400078e7837 */
[----:B------:R-:W-:Y:S01]  /*0550*/  CS2R R42, SRZ ;  /* 0x00000000002a7805 */ /* 0x000fe2000001ff00 */
[----:B--2---:R-:W-:Y:S01]  /*0560*/  IMAD R16, R12, UR4, RZ ;  /* 0x000000040c107c24 */ /* 0x004fe2000f8e02ff */
[----:B------:R-:W2:Y:S01]  /*0570*/  LDCU.64 UR4, c[0x0][0x390] ;  /* 0x00007200ff0477ac */ /* 0x000ea20008000a00 */
[----:B------:R-:W-:Y:S02]  /*0580*/  MOV R57, 0x3f800000 ;  /* 0x3f80000000397802 */ /* 0x000fe40000000f00 */
[----:B------:R-:W-:-:S02]  /*0590*/  CS2R R36, SRZ ;  /* 0x0000000000247805 */ /* 0x000fc4000001ff00 */
[----:B------:R-:W-:Y:S01]  /*05a0*/  CS2R R38, SRZ ;  /* 0x0000000000267805 */ /* 0x000fe2000001ff00 */
[----:B0-----:R-:W-:Y:S01]  /*05b0*/  IMAD R11, R4, UR7, RZ ;  /* 0x00000007040b7c24 */ /* 0x001fe2000f8e02ff */
[----:B------:R-:W-:Y:S02]  /*05c0*/  LOP3.LUT R4, R55, 0x10, RZ, 0xc0, !PT ;  /* 0x0000001037047812 */ /* 0x000fe400078ec0ff */
[----:B------:R-:W-:Y:S02]  /*05d0*/  CS2R R32, SRZ ;  /* 0x0000000000207805 */ /* 0x000fe4000001ff00 */
[----:B------:R-:W-:Y:S01]  /*05e0*/  SHF.L.U32 R18, R16, 0x1, RZ ;  /* 0x0000000110127819 */ /* 0x000fe200000006ff */
[----:B------:R-:W-:Y:S01]  /*05f0*/  IMAD.SHL.U32 R15, R11, 0x2, RZ ;  /* 0x000000020b0f7824 */ /* 0x000fe200078e00ff */
[----:B------:R-:W-:Y:S01]  /*0600*/  LOP3.LUT R17, R4, 0x20, R17, 0xf8, !PT ;  /* 0x0000002004117812 */ /* 0x000fe200078ef811 */
[----:B------:R-:W-:Y:S01]  /*0610*/  IMAD.HI R16, R16, 0x2, RZ ;  /* 0x0000000210107827 */ /* 0x000fe200078e02ff */
[----:B------:R-:W-:-:S02]  /*0620*/  IADD3 R4, PT, PT, R9, R20, RZ ;  /* 0x0000001409047210 */ /* 0x000fc40007ffe0ff */
[----:B------:R-:W-:Y:S02]  /*0630*/  CS2R R34, SRZ ;  /* 0x0000000000227805 */ /* 0x000fe4000001ff00 */
[----:B-1----:R-:W-:Y:S01]  /*0640*/  IADD3 R71, P0, P1, R18, UR10, R15 ;  /* 0x0000000a12477c10 */ /* 0x002fe2000f91e00f */
[----:B---3--:R-:W-:Y:S01]  /*0650*/  IMAD R13, R12, R7, RZ ;  /* 0x000000070c0d7224 */ /* 0x008fe200078e02ff */
[----:B------:R-:W-:Y:S01]  /*0660*/  LOP3.LUT R17, R22, R17, RZ, 0x3c, !PT ;  /* 0x0000001116117212 */ /* 0x000fe200078e3cff */
[----:B------:R-:W-:Y:S01]  /*0670*/  IMAD R12, R10, R5, RZ ;  /* 0x000000050a0c7224 */ /* 0x000fe200078e02ff */
[----:B------:R-:W-:Y:S01]  /*0680*/  LOP3.LUT R55, R55, 0x6, RZ, 0xc0, !PT ;  /* 0x0000000637377812 */ /* 0x000fe200078ec0ff */
[----:B------:R-:W-:Y:S01]  /*0690*/  IMAD R6, R6, UR7, RZ ;  /* 0x0000000706067c24 */ /* 0x000fe2000f8e02ff */
[----:B------:R-:W-:Y:S01]  /*06a0*/  IADD3 R54, PT, PT, R17, UR6, R54 ;  /* 0x0000000611367c10 */ /* 0x000fe2000fffe036 */
[----:B------:R-:W-:Y:S01]  /*06b0*/  IMAD.HI R11, R11, 0x2, RZ ;  /* 0x000000020b0b7827 */ /* 0x000fe200078e02ff */
[----:B------:R-:W-:-:S02]  /*06c0*/  SHF.L.U32 R14, R13, 0x1, RZ ;  /* 0x000000010d0e7819 */ /* 0x000fc400000006ff */
[----:B------:R-:W-:Y:S02]  /*06d0*/  CS2R R24, SRZ ;  /* 0x0000000000187805 */ /* 0x000fe4000001ff00 */
[----:B------:R-:W-:Y:S01]  /*06e0*/  CS2R R26, SRZ ;  /* 0x00000000001a7805 */ /* 0x000fe2000001ff00 */
[----:B----4-:R-:W-:Y:S01]  /*06f0*/  IMAD R15, R10, R19, RZ ;  /* 0x000000130a0f7224 */ /* 0x010fe200078e02ff */
[----:B------:R-:W-:Y:S01]  /*0700*/  IADD3.X R17, PT, PT, R16, UR11, R11, P0, P1 ;  /* 0x0000000b10117c10 */ /* 0x000fe200087e240b */
[C---:B------:R-:W-:Y:S01]  /*0710*/  IMAD R10, R5.reuse, 0x8, R12 ;  /* 0x00000008050a7824 */ /* 0x040fe200078e020c */
[----:B------:R-:W-:Y:S01]  /*0720*/  LEA R76, P0, R12, R71, 0x1 ;  /* 0x000000470c4c7211 */ /* 0x000fe200078008ff */
[C---:B------:R-:W-:Y:S01]  /*0730*/  IMAD.SHL.U32 R9, R6.reuse, 0x2, RZ ;  /* 0x0000000206097824 */ /* 0x040fe200078e00ff */
[----:B------:R-:W0:Y:S01]  /*0740*/  LDCU UR10, c[0x0][0x3a8] ;  /* 0x00007500ff0a77ac */ /* 0x000e220008000800 */
[----:B------:R-:W-:Y:S01]  /*0750*/  IMAD.HI R11, R6, 0x2, RZ ;  /* 0x00000002060b7827 */ /* 0x000fe200078e02ff */
[----:B------:R-:W-:-:S02]  /*0760*/  LEA R6, R5, R10, 0x3 ;  /* 0x0000000a05067211 */ /* 0x000fc400078e18ff */
[----:B--2---:R-:W-:Y:S01]  /*0770*/  IADD3 R62, P4, P5, R14, UR4, R9 ;  /* 0x000000040e3e7c10 */ /* 0x004fe2000fd9e009 */
[----:B------:R-:W-:Y:S01]  /*0780*/  IMAD.HI R14, R13, 0x2, RZ ;  /* 0x000000020d0e7827 */ /* 0x000fe200078e02ff */
[-C--:B------:R-:W-:Y:S01]  /*0790*/  LEA R72, P2, R6, R71.reuse, 0x1 ;  /* 0x0000004706487211 */ /* 0x080fe200078408ff */
[----:B------:R-:W-:Y:S01]  /*07a0*/  UMOV UR4, URZ ;  /* 0x000000ff00047c82 */ /* 0x000fe20008000000 */
[----:B------:R-:W-:Y:S01]  /*07b0*/  LEA R74, P1, R10, R71, 0x1 ;  /* 0x000000470a4a7211 */ /* 0x000fe200078208ff */
[----:B------:R-:W-:Y:S01]  /*07c0*/  IMAD R9, R8, R5, RZ ;  /* 0x0000000508097224 */ /* 0x000fe200078e02ff */
[-C--:B------:R-:W-:Y:S01]  /*07d0*/  LEA.HI.X.SX32 R73, R6, R17.reuse, 0x1, P2 ;  /* 0x0000001106497211 */ /* 0x080fe200010f0eff */
[----:B------:R-:W-:Y:S01]  /*07e0*/  IMAD R13, R19, 0x8, R15 ;  /* 0x00000008130d7824 */ /* 0x000fe200078e020f */
[----:B------:R-:W-:Y:S01]  /*07f0*/  LEA.HI.X.SX32 R77, R12, R17, 0x1, P0 ;  /* 0x000000110c4d7211 */ /* 0x000fe200000f0eff */
[----:B------:R-:W-:Y:S01]  /*0800*/  IMAD R8, R8, R19, RZ ;  /* 0x0000001308087224 */ /* 0x000fe200078e02ff */
[----:B------:R-:W-:Y:S01]  /*0810*/  LEA R70, P3, R9, R71, 0x1 ;  /* 0x0000004709467211 */ /* 0x000fe200078608ff */
[----:B------:R-:W-:Y:S01]  /*0820*/  VIADD R56, R4, 0x8 ;  /* 0x0000000804387836 */ /* 0x000fe20000000000 */
[----:B------:R-:W-:-:S02]  /*0830*/  LEA R6, R19, R13, 0x3 ;  /* 0x0000000d13067211 */ /* 0x000fc400078e18ff */
[-C--:B------:R-:W-:Y:S02]  /*0840*/  LEA.HI.X.SX32 R75, R10, R17.reuse, 0x1, P1 ;  /* 0x000000110a4b7211 */ /* 0x080fe400008f0eff */
[----:B------:R-:W-:Y:S02]  /*0850*/  LEA.HI.X.SX32 R71, R9, R17, 0x1, P3 ;  /* 0x0000001109477211 */ /* 0x000fe400018f0eff */
[----:B------:R-:W-:Y:S01]  /*0860*/  IADD3.X R11, PT, PT, R14, UR5, R11, P4, P5 ;  /* 0x000000050e0b7c10 */ /* 0x000fe2000a7ea40b */
[----:B------:R-:W-:Y:S01]  /*0870*/  UMOV UR5, URZ ;  /* 0x000000ff00057c82 */ /* 0x000fe20008000000 */
[-C--:B------:R-:W-:Y:S02]  /*0880*/  LEA R68, P0, R15, R62.reuse, 0x1 ;  /* 0x0000003e0f447211 */ /* 0x080fe400078008ff */
[-C--:B------:R-:W-:Y:S02]  /*0890*/  LEA R66, P1, R13, R62.reuse, 0x1 ;  /* 0x0000003e0d427211 */ /* 0x080fe400078208ff */
[----:B------:R-:W-:-:S02]  /*08a0*/  LEA R64, P2, R6, R62, 0x1 ;  /* 0x0000003e06407211 */ /* 0x000fc400078408ff */
[----:B------:R-:W-:Y:S02]  /*08b0*/  LEA R62, P3, R8, R62, 0x1 ;  /* 0x0000003e083e7211 */ /* 0x000fe400078608ff */
[-C--:B------:R-:W-:Y:S02]  /*08c0*/  LEA.HI.X.SX32 R65, R6, R11.reuse, 0x1, P2 ;  /* 0x0000000b06417211 */ /* 0x080fe400010f0eff */
[-C--:B------:R-:W-:Y:S02]  /*08d0*/  LEA.HI.X.SX32 R69, R15, R11.reuse, 0x1, P0 ;  /* 0x0000000b0f457211 */ /* 0x080fe400000f0eff */
[-C--:B------:R-:W-:Y:S02]  /*08e0*/  LEA.HI.X.SX32 R67, R13, R11.reuse, 0x1, P1 ;  /* 0x0000000b0d437211 */ /* 0x080fe400008f0eff */
[----:B------:R-:W-:Y:S02]  /*08f0*/  LEA.HI.X.SX32 R63, R8, R11, 0x1, P3 ;  /* 0x0000000b083f7211 */ /* 0x000fe400018f0eff */
[----:B0-----:R-:W-:-:S07]  /*0900*/  MOV R6, RZ ;  /* 0x000000ff00067202 */ /* 0x001fce0000000f00 */
.L_x_1:
[----:B------:R-:W-:-:S04]  /*0910*/  IMAD.WIDE R12, R52, 0x2, R74 ;  /* 0x00000002340c7825 */ /* 0x000fc800078e024a */
[C---:B------:R-:W-:Y:S02]  /*0920*/  IMAD.WIDE R14, R52.reuse, 0x2, R72 ;  /* 0x00000002340e7825 */ /* 0x040fe400078e0248 */
[----:B------:R-:W2:Y:S02]  /*0930*/  LDG.E.U16 R13, desc[UR8][R12.64] ;  /* 0x000000080c0d7981 */ /* 0x000ea4000c1e1500 */
[C---:B------:R-:W-:Y:S02]  /*0940*/  IMAD.WIDE R10, R52.reuse, 0x2, R76 ;  /* 0x00000002340a7825 */ /* 0x040fe400078e024c */
[----:B------:R-:W3:Y:S02]  /*0950*/  LDG.E.U16 R15, desc[UR8][R14.64] ;  /* 0x000000080e0f7981 */ /* 0x000ee4000c1e1500 */
[----:B------:R-:W-:Y:S02]  /*0960*/  IMAD.WIDE R8, R52, 0x2, R70 ;  /* 0x0000000234087825 */ /* 0x000fe400078e0246 */
[----:B------:R0:W4:Y:S04]  /*0970*/  LDG.E.U16 R19, desc[UR8][R10.64] ;  /* 0x000000080a137981 */ /* 0x000128000c1e1500 */
[----:B------:R-:W5:Y:S01]  /*0980*/  LDG.E.U16 R21, desc[UR8][R8.64] ;  /* 0x0000000808157981 */ /* 0x000f62000c1e1500 */
[----:B------:R-:W-:Y:S01]  /*0990*/  BAR.SYNC.DEFER_BLOCKING 0x0 ;  /* 0x0000000000007b1d */ /* 0x000fe20000010000 */
[----:B------:R-:W-:-:S04]  /*09a0*/  IMAD.WIDE R50, R6, 0x2, R66 ;  /* 0x0000000206327825 */ /* 0x000fc800078e0242 */
[----:B------:R-:W-:-:S04]  /*09b0*/  IMAD.WIDE R48, R6, 0x2, R62 ;  /* 0x0000000206307825 */ /* 0x000fc800078e023e */
[----:B0-----:R-:W-:-:S04]  /*09c0*/  IMAD.WIDE R10, R6, 0x2, R64 ;  /* 0x00000002060a7825 */ /* 0x001fc800078e0240 */
[----:B------:R-:W-:Y:S01]  /*09d0*/  IMAD.WIDE R16, R6, 0x2, R68 ;  /* 0x0000000206107825 */ /* 0x000fe200078e0244 */
[----:B--2---:R-:W-:Y:S04]  /*09e0*/  STS.U16 [R2+UR6+0xa00], R13 ;  /* 0x000a000d02007988 */ /* 0x004fe80008000406 */
[----:B---3--:R-:W-:Y:S04]  /*09f0*/  STS.U16 [R2+UR6+0xc00], R15 ;  /* 0x000c000f02007988 */ /* 0x008fe80008000406 */
[----:B----4-:R-:W-:Y:S04]  /*0a00*/  STS.U16 [R2+UR6+0x800], R19 ;  /* 0x0008001302007988 */ /* 0x010fe80008000406 */
[----:B-----5:R-:W-:Y:S01]  /*0a10*/  STS.U16 [R2+UR6+0xe00], R21 ;  /* 0x000e001502007988 */ /* 0x020fe20008000406 */
[----:B------:R-:W-:Y:S06]  /*0a20*/  BAR.SYNC.DEFER_BLOCKING 0x0 ;  /* 0x0000000000007b1d */ /* 0x000fec0000010000 */
[----:B------:R-:W2:Y:S04]  /*0a30*/  LDG.E.U16 R51, desc[UR8][R50.64] ;  /* 0x0000000832337981 */ /* 0x000ea8000c1e1500 */
[----:B------:R-:W3:Y:S04]  /*0a40*/  LDG.E.U16 R49, desc[UR8][R48.64] ;  /* 0x0000000830317981 */ /* 0x000ee8000c1e1500 */
[----:B------:R-:W4:Y:S04]  /*0a50*/  LDG.E.U16 R61, desc[UR8][R16.64] ;  /* 0x00000008103d7981 */ /* 0x000f28000c1e1500 */
[----:B------:R0:W5:Y:S04]  /*0a60*/  LDG.E.U16 R50, desc[UR8][R10.64] ;  /* 0x000000080a327981 */ /* 0x000168000c1e1500 */
[----:B------:R-:W-:Y:S04]  /*0a70*/  LDSM.16.M88.4 R28, [R53+UR6+0x800] ;  /* 0x00080006351c783b */ /* 0x000fe80008000200 */
[----:B------:R-:W-:Y:S04]  /*0a80*/  LDSM.16.MT88.4 R12, [R54+0x400] ;  /* 0x00040000360c783b */ /* 0x000fe80000004200 */
[----:B0-----:R-:W0:Y:S04]  /*0a90*/  LDSM.16.MT88.4 R8, [R54] ;  /* 0x000000003608783b */ /* 0x001e280000004200 */
[----:B------:R-:W1:Y:S04]  /*0aa0*/  LDSM.16.M88.4 R44, [R53+UR6+0xa00] ;  /* 0x000a0006352c783b */ /* 0x000e680008000200 */
[----:B------:R-:W0:Y:S04]  /*0ab0*/  LDSM.16.M88.4 R16, [R53+UR6+0xc00] ;  /* 0x000c00063510783b */ /* 0x000e280008000200 */
[----:B------:R-:W0:Y:S01]  /*0ac0*/  LDSM.16.M88.4 R20, [R53+UR6+0xe00] ;  /* 0x000e00063514783b */ /* 0x000e220008000200 */
[----:B------:R-:W-:Y:S06]  /*0ad0*/  BAR.SYNC.DEFER_BLOCKING 0x0 ;  /* 0x0000000000007b1d */ /* 0x000fec0000010000 */
[----:B--2---:R-:W-:Y:S04]  /*0ae0*/  STS.U16 [R2+UR6+0xa00], R51 ;  /* 0x000a003302007988 */ /* 0x004fe80008000406 */
[----:B---3--:R-:W-:Y:S04]  /*0af0*/  STS.U16 [R2+UR6+0xe00], R49 ;  /* 0x000e003102007988 */ /* 0x008fe80008000406 */
[----:B-----5:R0:W-:Y:S02]  /*0b00*/  STS.U16 [R2+UR6+0xc00], R50 ;  /* 0x000c003202007988 */ /* 0x0201e40008000406 */
[----:B0-----:R-:W-:-:S15]  /*0b10*/  HMMA.16816.F32.BF16 R48, R8, R28, RZ ;  /* 0x0000001c0830723c */ /* 0x001fde00000418ff */
[----:B------:R-:W-:-:S05]  /*0b20*/  NOP ;  /* 0x0000000000007918 */ /* 0x000fca0000000000 */
[----:B------:R-:W-:Y:S08]  /*0b30*/  HMMA.16816.F32.BF16 R28, R12, R30, R48 ;  /* 0x0000001e0c1c723c */ /* 0x000ff00000041830 */
[----:B-1----:R-:W-:-:S15]  /*0b40*/  HMMA.16816.F32.BF16 R48, R8, R44, RZ ;  /* 0x0000002c0830723c */ /* 0x002fde00000418ff */
[----:B------:R-:W-:-:S05]  /*0b50*/  NOP ;  /* 0x0000000000007918 */ /* 0x000fca0000000000 */
[----:B------:R-:W-:Y:S08]  /*0b60*/  HMMA.16816.F32.BF16 R44, R12, R46, R48 ;  /* 0x0000002e0c2c723c */ /* 0x000ff00000041830 */
[C---:B------:R-:W-:Y:S08]  /*0b70*/  HMMA.16816.F32.BF16 R48, R8.reuse, R16, RZ ;  /* 0x000000100830723c */ /* 0x040ff000000418ff */
[----:B------:R-:W-:-:S12]  /*0b80*/  HMMA.16816.F32.BF16 R8, R8, R20, RZ ;  /* 0x000000140808723c */ /* 0x000fd800000418ff */
[C---:B------:R-:W-:Y:S08]  /*0b90*/  HMMA.16816.F32.BF16 R48, R12.reuse, R18, R48 ;  /* 0x000000120c30723c */ /* 0x040ff00000041830 */
[----:B------:R-:W-:Y:S01]  /*0ba0*/  HMMA.16816.F32.BF16 R8, R12, R22, R8 ;  /* 0x000000160c08723c */ /* 0x000fe20000041808 */
[----:B------:R-:W-:-:S04]  /*0bb0*/  IADD3 R13, P0, PT, R55, UR4, RZ ;  /* 0x00000004370d7c10 */ /* 0x000fc8000ff1e0ff */
[----:B------:R-:W-:Y:S02]  /*0bc0*/  IADD3 R15, P2, PT, R13, 0x9, RZ ;  /* 0x000000090d0f7810 */ /* 0x000fe40007f5e0ff */
[----:B------:R-:W-:Y:S02]  /*0bd0*/  IADD3.X R16, PT, PT, RZ, UR5, RZ, P0, !PT ;  /* 0x00000005ff107c10 */ /* 0x000fe400087fe4ff */
[----:B------:R-:W-:-:S03]  /*0be0*/  ISETP.GT.U32.AND P5, PT, R15, R56, PT ;  /* 0x000000380f00720c */ /* 0x000fc60003fa4070 */
[----:B------:R-:W-:Y:S02]  /*0bf0*/  IMAD.X R14, RZ, RZ, R16, P2 ;  /* 0x000000ffff0e7224 */ /* 0x000fe400010e0610 */
[----:B------:R-:W-:Y:S01]  /*0c00*/  FMUL R12, R47, UR10 ;  /* 0x0000000a2f0c7c20 */ /* 0x000fe20008400000 */
[----:B------:R-:W-:Y:S02]  /*0c10*/  ISETP.GT.U32.AND P1, PT, R15, R4, PT ;  /* 0x000000040f00720c */ /* 0x000fe40003f24070 */
[C---:B------:R-:W-:Y:S02]  /*0c20*/  IADD3 R17, P6, PT, R13.reuse, 0x10, RZ ;  /* 0x000000100d117810 */ /* 0x040fe40007fde0ff */
[----:B------:R-:W-:Y:S02]  /*0c30*/  ISETP.GT.U32.AND.EX P5, PT, R14, RZ, PT, P5 ;  /* 0x000000ff0e00720c */ /* 0x000fe40003fa4150 */
[----:B------:R-:W-:Y:S02]  /*0c40*/  IADD3 R15, P0, PT, R13, 0x11, RZ ;  /* 0x000000110d0f7810 */ /* 0x000fe40007f1e0ff */
[----:B------:R-:W-:-:S02]  /*0c50*/  FSEL R12, R12, -INF , !P5 ;  /* 0xff8000000c0c7808 */ /* 0x000fc40006800000 */
[C---:B------:R-:W-:Y:S02]  /*0c60*/  ISETP.GT.U32.AND P2, PT, R15.reuse, R4, PT ;  /* 0x000000040f00720c */ /* 0x040fe40003f44070 */
[----:B------:R-:W-:Y:S02]  /*0c70*/  ISETP.GT.U32.AND P5, PT, R15, R56, PT ;  /* 0x000000380f00720c */ /* 0x000fe40003fa4070 */
[----:B------:R-:W-:Y:S02]  /*0c80*/  IADD3.X R18, PT, PT, RZ, R16, RZ, P6, !PT ;  /* 0x00000010ff127210 */ /* 0x000fe400037fe4ff */
[----:B------:R-:W-:Y:S02]  /*0c90*/  IADD3 R15, P6, PT, R13, 0x8, RZ ;  /* 0x000000080d0f7810 */ /* 0x000fe40007fde0ff */
[C---:B------:R-:W-:Y:S01]  /*0ca0*/  ISETP.GT.U32.AND P4, PT, R17.reuse, R56, PT ;  /* 0x000000381100720c */ /* 0x040fe20003f84070 */
[----:B------:R-:W-:Y:S01]  /*0cb0*/  FMUL R20, R50, UR10 ;  /* 0x0000000a32147c20 */ /* 0x000fe20008400000 */
[-C--:B------:R-:W-:Y:S01]  /*0cc0*/  ISETP.GT.U32.AND P3, PT, R17, R4.reuse, PT ;  /* 0x000000041100720c */ /* 0x080fe20003f64070 */
[----:B------:R-:W-:Y:S01]  /*0cd0*/  IMAD.X R17, RZ, RZ, R16, P6 ;  /* 0x000000ffff117224 */ /* 0x000fe200030e0610 */
[----:B------:R-:W-:-:S02]  /*0ce0*/  ISETP.GT.U32.AND P6, PT, R15, R4, PT ;  /* 0x000000040f00720c */ /* 0x000fc40003fc4070 */
[----:B------:R-:W-:Y:S02]  /*0cf0*/  ISETP.GT.U32.AND.EX P4, PT, R18, RZ, PT, P4 ;  /* 0x000000ff1200720c */ /* 0x000fe40003f84140 */
[----:B------:R-:W-:Y:S02]  /*0d00*/  ISETP.GT.U32.AND.EX P6, PT, R17, RZ, PT, P6 ;  /* 0x000000ff1100720c */ /* 0x000fe40003fc4160 */
[----:B------:R-:W-:Y:S02]  /*0d10*/  FSEL R20, R20, -INF , !P4 ;  /* 0xff80000014147808 */ /* 0x000fe40006000000 */
[----:B------:R-:W-:Y:S02]  /*0d20*/  IADD3 R17, P4, PT, R13, 0x18, RZ ;  /* 0x000000180d117810 */ /* 0x000fe40007f9e0ff */
[----:B------:R-:W-:Y:S01]  /*0d30*/  IADD3.X R19, PT, PT, RZ, R16, RZ, P0, !PT ;  /* 0x00000010ff137210 */ /* 0x000fe200007fe4ff */
[----:B------:R-:W-:Y:S01]  /*0d40*/  FMUL R22, R51, UR10 ;  /* 0x0000000a33167c20 */ /* 0x000fe20008400000 */
[----:B------:R-:W-:Y:S01]  /*0d50*/  ISETP.GT.U32.AND P0, PT, R17, R56, PT ;  /* 0x000000381100720c */ /* 0x000fe20003f04070 */
[----:B------:R-:W-:Y:S01]  /*0d60*/  IMAD.X R23, RZ, RZ, R16, P4 ;  /* 0x000000ffff177224 */ /* 0x000fe200020e0610 */
[----:B------:R-:W-:Y:S01]  /*0d70*/  ISETP.GT.U32.AND.EX P5, PT, R19, RZ, PT, P5 ;  /* 0x000000ff1300720c */ /* 0x000fe20003fa4150 */
[----:B------:R-:W-:-:S03]  /*0d80*/  FMUL R10, R10, UR10 ;  /* 0x0000000a0a0a7c20 */ /* 0x000fc60008400000 */
[----:B------:R-:W-:Y:S02]  /*0d90*/  ISETP.GT.U32.AND.EX P0, PT, R23, RZ, PT, P0 ;  /* 0x000000ff1700720c */ /* 0x000fe40003f04100 */
[----:B------:R-:W-:Y:S02]  /*0da0*/  FSEL R22, R22, -INF , !P5 ;  /* 0xff80000016167808 */ /* 0x000fe40006800000 */
[----:B------:R-:W-:Y:S02]  /*0db0*/  ISETP.GT.U32.AND P5, PT, R13, R56, PT ;  /* 0x000000380d00720c */ /* 0x000fe40003fa4070 */
[----:B------:R-:W-:Y:S01]  /*0dc0*/  FSEL R21, R10, -INF , !P0 ;  /* 0xff8000000a157808 */ /* 0x000fe20004000000 */
[----:B------:R-:W-:Y:S01]  /*0dd0*/  FMUL R10, R30, UR10 ;  /* 0x0000000a1e0a7c20 */ /* 0x000fe20008400000 */
[----:B------:R-:W-:Y:S01]  /*0de0*/  ISETP.GT.U32.AND.EX P5, PT, R16, RZ, PT, P5 ;  /* 0x000000ff1000720c */ /* 0x000fe20003fa4150 */
[----:B------:R-:W-:-:S03]  /*0df0*/  FMUL R15, R44, UR10 ;  /* 0x0000000a2c0f7c20 */ /* 0x000fc60008400000 */
[----:B------:R-:W-:Y:S02]  /*0e00*/  FSEL R10, R10, -INF , !P5 ;  /* 0xff8000000a0a7808 */ /* 0x000fe40006800000 */
[----:B------:R-:W-:Y:S02]  /*0e10*/  ISETP.GE.U32.AND P5, PT, R13, R56, PT ;  /* 0x000000380d00720c */ /* 0x000fe40003fa6070 */
[----:B------:R-:W-:Y:S02]  /*0e20*/  FSEL R15, R15, -INF , !P6 ;  /* 0xff8000000f0f7808 */ /* 0x000fe40007000000 */
[CC--:B------:R-:W-:Y:S02]  /*0e30*/  ISETP.GT.U32.AND P4, PT, R13.reuse, R4.reuse, PT ;  /* 0x000000040d00720c */ /* 0x0c0fe40003f84070 */
[C---:B------:R-:W-:Y:S02]  /*0e40*/  ISETP.GE.U32.AND P0, PT, R13.reuse, R4, PT ;  /* 0x000000040d00720c */ /* 0x040fe40003f06070 */
[----:B------:R-:W-:Y:S01]  /*0e50*/  IADD3 R47, P6, PT, R13, 0x19, RZ ;  /* 0x000000190d2f7810 */ /* 0x000fe20007fde0ff */
[----:B------:R-:W-:Y:S01]  /*0e60*/  FMUL R13, R31, UR10 ;  /* 0x0000000a1f0d7c20 */ /* 0x000fe20008400000 */
[----:B------:R-:W-:-:S02]  /*0e70*/  ISETP.GE.U32.AND.EX P5, PT, R16, RZ, PT, P5 ;  /* 0x000000ff1000720c */ /* 0x000fc40003fa6150 */
[----:B------:R-:W-:Y:S02]  /*0e80*/  IADD3.X R30, PT, PT, RZ, R16, RZ, P6, !PT ;  /* 0x00000010ff1e7210 */ /* 0x000fe400037fe4ff */
[C---:B------:R-:W-:Y:S02]  /*0e90*/  ISETP.GT.U32.AND.EX P4, PT, R16.reuse, RZ, PT, P4 ;  /* 0x000000ff1000720c */ /* 0x040fe40003f84140 */
[----:B------:R-:W-:Y:S01]  /*0ea0*/  ISETP.GE.U32.AND.EX P0, PT, R16, RZ, PT, P0 ;  /* 0x000000ff1000720c */ /* 0x000fe20003f06100 */
[----:B------:R-:W-:Y:S01]  /*0eb0*/  FMUL R16, R46, UR10 ;  /* 0x0000000a2e107c20 */ /* 0x000fe20008400000 */
[----:B------:R-:W-:Y:S02]  /*0ec0*/  FSEL R13, R13, -INF , !P5 ;  /* 0xff8000000d0d7808 */ /* 0x000fe40006800000 */
[----:B------:R-:W-:Y:S01]  /*0ed0*/  ISETP.GT.U32.AND P5, PT, R47, R56, PT ;  /* 0x000000382f00720c */ /* 0x000fe20003fa4070 */
[----:B------:R-:W-:Y:S01]  /*0ee0*/  FMUL R11, R11, UR10 ;  /* 0x0000000a0b0b7c20 */ /* 0x000fe20008400000 */
[----:B------:R-:W-:-:S02]  /*0ef0*/  FSEL R16, R16, -INF , !P4 ;  /* 0xff80000010107808 */ /* 0x000fc40006000000 */
[----:B------:R-:W-:-:S04]  /*0f00*/  ISETP.GT.U32.AND.EX P5, PT, R30, RZ, PT, P5 ;  /* 0x000000ff1e00720c */ /* 0x000fc80003fa4150 */
[----:B------:R-:W-:Y:S02]  /*0f10*/  FSEL R50, R11, -INF , !P5 ;  /* 0xff8000000b327808 */ /* 0x000fe40006800000 */
[----:B------:R-:W-:-:S04]  /*0f20*/  FMNMX3 R11, R10, R13, R16, !PT ;  /* 0x0000000d0a0b7276 */ /* 0x000fc80007800010 */
[----:B------:R-:W-:Y:S02]  /*0f30*/  FMNMX3 R11, R11, R12, R20, !PT ;  /* 0x0000000c0b0b7276 */ /* 0x000fe40007800014 */
[----:B------:R-:W-:Y:S02]  /*0f40*/  ISETP.GT.U32.AND P6, PT, R17, R4, PT ;  /* 0x000000041100720c */ /* 0x000fe40003fc4070 */
[----:B------:R-:W-:Y:S01]  /*0f50*/  FMNMX3 R11, R11, R22, R21, !PT ;  /* 0x000000160b0b7276 */ /* 0x000fe20007800015 */
[----:B------:R-:W-:Y:S01]  /*0f60*/  FMUL R17, R28, UR10 ;  /* 0x0000000a1c117c20 */ /* 0x000fe20008400000 */
[----:B------:R-:W-:Y:S01]  /*0f70*/  ISETP.GT.U32.AND.EX P3, PT, R18, RZ, PT, P3 ;  /* 0x000000ff1200720c */ /* 0x000fe20003f64130 */
[----:B------:R-:W-:Y:S01]  /*0f80*/  FMUL R18, R29, UR10 ;  /* 0x0000000a1d127c20 */ /* 0x000fe20008400000 */
[----:B------:R-:W-:Y:S02]  /*0f90*/  FMNMX R11, R50, R11, !PT ;  /* 0x0000000b320b7209 */ /* 0x000fe40007800000 */
[----:B------:R-:W-:Y:S01]  /*0fa0*/  ISETP.GT.U32.AND.EX P1, PT, R14, RZ, PT, P1 ;  /* 0x000000ff0e00720c */ /* 0x000fe20003f24110 */
[----:B------:R-:W-:Y:S01]  /*0fb0*/  FMUL R14, R45, UR10 ;  /* 0x0000000a2d0e7c20 */ /* 0x000fe20008400000 */
[----:B------:R-:W-:Y:S01]  /*0fc0*/  ISETP.GT.U32.AND.EX P6, PT, R23, RZ, PT, P6 ;  /* 0x000000ff1700720c */ /* 0x000fe20003fc4160 */
[----:B------:R-:W-:Y:S01]  /*0fd0*/  FMUL R23, R48, UR10 ;  /* 0x0000000a30177c20 */ /* 0x000fe20008400000 */
[----:B------:R-:W-:Y:S01]  /*0fe0*/  FSEL R17, R17, -INF , !P4 ;  /* 0xff80000011117808 */ /* 0x000fe20006000000 */
[----:B------:R-:W0:Y:S01]  /*0ff0*/  SHFL.BFLY PT, R28, R11, 0x2, 0x1f ;  /* 0x0c401f000b1c7f89 */ /* 0x000e2200000e0000 */
[----:B------:R-:W-:Y:S01]  /*1000*/  FSEL R18, R18, -INF , !P0 ;  /* 0xff80000012127808 */ /* 0x000fe20004000000 */
[----:B------:R-:W-:Y:S01]  /*1010*/  FMUL R48, R49, UR10 ;  /* 0x0000000a31307c20 */ /* 0x000fe20008400000 */
[----:B------:R-:W-:Y:S01]  /*1020*/  ISETP.GT.U32.AND.EX P2, PT, R19, RZ, PT, P2 ;  /* 0x000000ff1300720c */ /* 0x000fe20003f44120 */
[----:B------:R-:W-:Y:S01]  /*1030*/  FMUL R8, R8, UR10 ;  /* 0x0000000a08087c20 */ /* 0x000fe20008400000 */
[----:B------:R-:W-:-:S02]  /*1040*/  ISETP.GT.U32.AND P5, PT, R47, R4, PT ;  /* 0x000000042f00720c */ /* 0x000fc40003fa4070 */
[----:B------:R-:W-:Y:S02]  /*1050*/  FSEL R14, R14, -INF , !P1 ;  /* 0xff8000000e0e7808 */ /* 0x000fe40004800000 */
[----:B------:R-:W-:Y:S02]  /*1060*/  FSEL R23, R23, -INF , !P3 ;  /* 0xff80000017177808 */ /* 0x000fe40005800000 */
[----:B------:R-:W-:Y:S01]  /*1070*/  FMNMX3 R19, R17, R18, R15, !PT ;  /* 0x0000001211137276 */ /* 0x000fe2000780000f */
[----:B------:R-:W-:Y:S01]  /*1080*/  FMUL R9, R9, UR10 ;  /* 0x0000000a09097c20 */ /* 0x000fe20008400000 */
[----:B------:R-:W-:Y:S02]  /*1090*/  ISETP.GT.U32.AND.EX P5, PT, R30, RZ, PT, P5 ;  /* 0x000000ff1e00720c */ /* 0x000fe40003fa4150 */
[----:B------:R-:W-:Y:S02]  /*10a0*/  FSEL R48, R48, -INF , !P2 ;  /* 0xff80000030307808 */ /* 0x000fe40005000000 */
[----:B------:R-:W-:-:S02]  /*10b0*/  FSEL R51, R8, -INF , !P6 ;  /* 0xff80000008337808 */ /* 0x000fc40007000000 */
[----:B------:R-:W-:Y:S02]  /*10c0*/  FMNMX3 R19, R19, R14, R23, !PT ;  /* 0x0000000e13137276 */ /* 0x000fe40007800017 */
[----:B------:R-:W-:Y:S02]  /*10d0*/  FSEL R49, R9, -INF , !P5 ;  /* 0xff80000009317808 */ /* 0x000fe40006800000 */
[----:B------:R-:W-:-:S04]  /*10e0*/  FMNMX3 R8, R19, R48, R51, !PT ;  /* 0x0000003013087276 */ /* 0x000fc80007800033 */
[----:B------:R-:W-:-:S05]  /*10f0*/  FMNMX R8, R49, R8, !PT ;  /* 0x0000000831087209 */ /* 0x000fca0007800000 */
[----:B------:R-:W1:Y:S01]  /*1100*/  SHFL.BFLY PT, R9, R8, 0x2, 0x1f ;  /* 0x0c401f0008097f89 */ /* 0x000e6200000e0000 */
[----:B0-----:R-:W-:-:S05]  /*1110*/  FMNMX R19, R11, R28, !PT ;  /* 0x0000001c0b137209 */ /* 0x001fca0007800000 */
[----:B------:R-:W0:Y:S01]  /*1120*/  SHFL.BFLY PT, R45, R19, 0x1, 0x1f ;  /* 0x0c201f00132d7f89 */ /* 0x000e2200000e0000 */
[----:B-1----:R-:W-:-:S05]  /*1130*/  FMNMX R46, R8, R9, !PT ;  /* 0x00000009082e7209 */ /* 0x002fca0007800000 */
[----:B------:R-:W1:Y:S01]  /*1140*/  SHFL.BFLY PT, R11, R46, 0x1, 0x1f ;  /* 0x0c201f002e0b7f89 */ /* 0x000e6200000e0000 */
[----:B0-----:R-:W-:-:S05]  /*1150*/  FMNMX3 R45, R19, R45, R60, !PT ;  /* 0x0000002d132d7276 */ /* 0x001fca000780003c */
[--C-:B------:R-:W-:Y:S01]  /*1160*/  FADD R10, R10, -R45.reuse ;  /* 0x8000002d0a0a7221 */ /* 0x100fe20000000000 */
[--C-:B------:R-:W-:Y:S01]  /*1170*/  FADD R9, R13, -R45.reuse ;  /* 0x8000002d0d097221 */ /* 0x100fe20000000000 */
[----:B----4-:R0:W-:Y:S02]  /*1180*/  STS.U16 [R2+UR6+0x800], R61 ;  /* 0x0008003d02007988 */ /* 0x0101e40008000406 */
[----:B------:R-:W-:Y:S01]  /*1190*/  FMUL R28, R10, 1.4426950216293334961 ;  /* 0x3fb8aa3b0a1c7820 */ /* 0x000fe20000400000 */
[----:B------:R-:W-:Y:S01]  /*11a0*/  FMUL R10, R9, 1.4426950216293334961 ;  /* 0x3fb8aa3b090a7820 */ /* 0x000fe20000400000 */
[----:B------:R-:W-:Y:S02]  /*11b0*/  FADD R12, R12, -R45 ;  /* 0x8000002d0c0c7221 */ /* 0x000fe40000000000 */
[----:B------:R-:W-:Y:S02]  /*11c0*/  MUFU.EX2 R13, R28 ;  /* 0x0000001c000d7308 */ /* 0x000fe40000000800 */
[----:B------:R-:W-:-:S06]  /*11d0*/  FMUL R12, R12, 1.4426950216293334961 ;  /* 0x3fb8aa3b0c0c7820 */ /* 0x000fcc0000400000 */
[----:B------:R-:W2:Y:S01]  /*11e0*/  MUFU.EX2 R10, R10 ;  /* 0x0000000a000a7308 */ /* 0x000ea20000000800 */
[----:B-1----:R-:W-:Y:S01]  /*11f0*/  FMNMX3 R46, R46, R11, R59, !PT ;  /* 0x0000000b2e2e7276 */ /* 0x002fe2000780003b */
[----:B------:R-:W-:-:S04]  /*1200*/  FADD R8, -R45, R60 ;  /* 0x0000003c2d087221 */ /* 0x000fc80000000100 */
[--C-:B------:R-:W-:Y:S02]  /*1210*/  FADD R15, R15, -R46.reuse ;  /* 0x8000002e0f0f7221 */ /* 0x100fe40000000000 */
[----:B------:R1:W-:Y:S01]  /*1220*/  MUFU.EX2 R60, R12 ;  /* 0x0000000c003c7308 */ /* 0x0003e20000000800 */
[----:B------:R-:W-:Y:S01]  /*1230*/  FADD R14, R14, -R46 ;  /* 0x8000002e0e0e7221 */ /* 0x000fe20000000000 */
[----:B------:R-:W-:-:S03]  /*1240*/  FMUL R15, R15, 1.4426950216293334961 ;  /* 0x3fb8aa3b0f0f7820 */ /* 0x000fc60000400000 */
[----:B------:R-:W-:Y:S01]  /*1250*/  FMUL R14, R14, 1.4426950216293334961 ;  /* 0x3fb8aa3b0e0e7820 */ /* 0x000fe20000400000 */
[----:B-1----:R-:W-:-:S04]  /*1260*/  FADD R12, -R46, R59 ;  /* 0x0000003b2e0c7221 */ /* 0x002fc80000000100 */
[----:B------:R-:W-:Y:S01]  /*1270*/  FMUL R12, R12, 1.4426950216293334961 ;  /* 0x3fb8aa3b0c0c7820 */ /* 0x000fe20000400000 */
[----:B--2---:R-:W-:Y:S01]  /*1280*/  F2FP.BF16.F32.PACK_AB R29, R10, R13 ;  /* 0x0000000d0a1d723e */ /* 0x004fe200000010ff */
[----:B0-----:R-:W-:Y:S01]  /*1290*/  MUFU.EX2 R61, R15 ;  /* 0x0000000f003d7308 */ /* 0x001fe20000000800 */
[----:B------:R-:W-:-:S07]  /*12a0*/  FADD R10, R13, R10 ;  /* 0x0000000a0d0a7221 */ /* 0x000fce0000000000 */
[----:B------:R-:W-:Y:S01]  /*12b0*/  MUFU.EX2 R47, R12 ;  /* 0x0000000c002f7308 */ /* 0x000fe20000000800 */
[----:B------:R-:W-:-:S07]  /*12c0*/  FADD R16, R16, -R45 ;  /* 0x8000002d10107221 */ /* 0x000fce0000000000 */
[----:B------:R0:W1:Y:S01]  /*12d0*/  MUFU.EX2 R59, R14 ;  /* 0x0000000e003b7308 */ /* 0x0000620000000800 */
[----:B------:R-:W-:Y:S01]  /*12e0*/  BAR.SYNC.DEFER_BLOCKING 0x0 ;  /* 0x0000000000007b1d */ /* 0x000fe20000010000 */
[--C-:B------:R-:W-:Y:S01]  /*12f0*/  FADD R17, R17, -R46.reuse ;  /* 0x8000002e11117221 */ /* 0x100fe20000000000 */
[----:B------:R-:W-:Y:S01]  /*1300*/  FADD R18, R18, -R46 ;  /* 0x8000002e12127221 */ /* 0x000fe20000000000 */
[----:B------:R-:W-:Y:S01]  /*1310*/  FMUL R44, R8, 1.4426950216293334961 ;  /* 0x3fb8aa3b082c7820 */ /* 0x000fe20000400000 */
[----:B------:R-:W-:Y:S01]  /*1320*/  FMUL R9, R16, 1.4426950216293334961 ;  /* 0x3fb8aa3b10097820 */ /* 0x000fe20000400000 */
[----:B------:R-:W-:Y:S01]  /*1330*/  FMUL R11, R17, 1.4426950216293334961 ;  /* 0x3fb8aa3b110b7820 */ /* 0x000fe20000400000 */
[----:B------:R-:W-:Y:S01]  /*1340*/  FMUL R8, R18, 1.4426950216293334961 ;  /* 0x3fb8aa3b12087820 */ /* 0x000fe20000400000 */
[----:B0-----:R-:W0:Y:S03]  /*1350*/  LDSM.16.M88.4 R12, [R53+UR6+0xa00] ;  /* 0x000a0006350c783b */ /* 0x001e260008000200 */
[----:B------:R-:W2:Y:S01]  /*1360*/  MUFU.EX2 R9, R9 ;  /* 0x0000000900097308 */ /* 0x000ea20000000800 */
[----:B-1----:R-:W-:Y:S01]  /*1370*/  F2FP.BF16.F32.PACK_AB R30, R59, R61 ;  /* 0x0000003d3b1e723e */ /* 0x002fe200000010ff */
[C---:B------:R-:W-:Y:S01]  /*1380*/  FMUL R36, R47.reuse, R36 ;  /* 0x000000242f247220 */ /* 0x040fe20000400000 */
[----:B------:R-:W-:Y:S01]  /*1390*/  FMUL R37, R47, R37 ;  /* 0x000000252f257220 */ /* 0x000fe20000400000 */
[----:B------:R-:W1:Y:S04]  /*13a0*/  LDSM.16.M88.4 R16, [R53+UR6+0x800] ;  /* 0x000800063510783b */ /* 0x000e680008000200 */
[----:B------:R-:W3:Y:S08]  /*13b0*/  MUFU.EX2 R44, R44 ;  /* 0x0000002c002c7308 */ /* 0x000ef00000000800 */
[----:B------:R-:W-:Y:S08]  /*13c0*/  MUFU.EX2 R11, R11 ;  /* 0x0000000b000b7308 */ /* 0x000ff00000000800 */
[----:B------:R-:W4:Y:S01]  /*13d0*/  MUFU.EX2 R8, R8 ;  /* 0x0000000800087308 */ /* 0x000f220000000800 */
[----:B--2---:R-:W-:Y:S01]  /*13e0*/  F2FP.BF16.F32.PACK_AB R31, R60, R9 ;  /* 0x000000093c1f723e */ /* 0x004fe200000010ff */
[C---:B---3--:R-:W-:Y:S01]  /*13f0*/  FMUL R38, R44.reuse, R38 ;  /* 0x000000262c267220 */ /* 0x048fe20000400000 */
[----:B------:R-:W-:Y:S01]  /*1400*/  FMUL R39, R44, R39 ;  /* 0x000000272c277220 */ /* 0x000fe20000400000 */
[----:B----4-:R-:W-:-:S07]  /*1410*/  F2FP.BF16.F32.PACK_AB R28, R8, R11 ;  /* 0x0000000b081c723e */ /* 0x010fce00000010ff */
[----:B0-----:R-:W-:Y:S01]  /*1420*/  HMMA.16816.F32.BF16 R36, R28, R12, R36 ;  /* 0x0000000c1c24723c */ /* 0x001fe20000041824 */
[----:B------:R-:W-:Y:S01]  /*1430*/  FADD R12, R11, R8 ;  /* 0x000000080b0c7221 */ /* 0x000fe20000000000 */
[----:B------:R-:W-:Y:S02]  /*1440*/  FADD R13, R9, R10 ;  /* 0x0000000a090d7221 */ /* 0x000fe40000000000 */
[----:B------:R-:W0:Y:S01]  /*1450*/  LDSM.16.M88.4 R8, [R53+UR6+0xc00] ;  /* 0x000c00063508783b */ /* 0x000e220008000200 */
[C---:B------:R-:W-:Y:S01]  /*1460*/  FMUL R34, R44.reuse, R34 ;  /* 0x000000222c227220 */ /* 0x040fe20000400000 */
[C---:B------:R-:W-:Y:S01]  /*1470*/  FMUL R35, R44.reuse, R35 ;  /* 0x000000232c237220 */ /* 0x040fe20000400000 */
[C---:B------:R-:W-:Y:S01]  /*1480*/  FMUL R32, R47.reuse, R32 ;  /* 0x000000202f207220 */ /* 0x040fe20000400000 */
[C---:B------:R-:W-:Y:S01]  /*1490*/  FMUL R33, R47.reuse, R33 ;  /* 0x000000212f217220 */ /* 0x040fe20000400000 */
[C---:B------:R-:W-:Y:S01]  /*14a0*/  FMUL R42, R44.reuse, R42 ;  /* 0x0000002a2c2a7220 */ /* 0x040fe20000400000 */
[----:B------:R-:W-:Y:S01]  /*14b0*/  FMUL R43, R44, R43 ;  /* 0x0000002b2c2b7220 */ /* 0x000fe20000400000 */
[C---:B------:R-:W-:Y:S01]  /*14c0*/  FMUL R40, R47.reuse, R40 ;  /* 0x000000282f287220 */ /* 0x040fe20000400000 */
[----:B------:R-:W-:Y:S01]  /*14d0*/  FMUL R41, R47, R41 ;  /* 0x000000292f297220 */ /* 0x000fe20000400000 */
[--C-:B------:R-:W-:Y:S01]  /*14e0*/  FADD R20, R20, -R45.reuse ;  /* 0x8000002d14147221 */ /* 0x100fe20000000000 */
[----:B------:R-:W-:Y:S01]  /*14f0*/  FADD R23, R23, -R46 ;  /* 0x8000002e17177221 */ /* 0x000fe20000000000 */
[--C-:B------:R-:W-:Y:S01]  /*1500*/  FADD R22, R22, -R45.reuse ;  /* 0x8000002d16167221 */ /* 0x100fe20000000000 */
[----:B------:R-:W-:-:S02]  /*1510*/  FADD R21, R21, -R45 ;  /* 0x8000002d15157221 */ /* 0x000fc40000000000 */
[----:B------:R-:W-:Y:S01]  /*1520*/  FMUL R23, R23, 1.4426950216293334961 ;  /* 0x3fb8aa3b17177820 */ /* 0x000fe20000400000 */
[----:B-1----:R-:W-:Y:S01]  /*1530*/  HMMA.16816.F32.BF16 R40, R28, R16, R40 ;  /* 0x000000101c28723c */ /* 0x002fe20000041828 */
[----:B------:R-:W-:Y:S01]  /*1540*/  FMUL R16, R22, 1.4426950216293334961 ;  /* 0x3fb8aa3b16107820 */ /* 0x000fe20000400000 */
[----:B------:R-:W-:Y:S01]  /*1550*/  FADD R50, R50, -R45 ;  /* 0x8000002d32327221 */ /* 0x000fe20000000000 */
[----:B------:R-:W-:Y:S01]  /*1560*/  FADD R22, R60, R13 ;  /* 0x0000000d3c167221 */ /* 0x000fe20000000000 */
[----:B------:R-:W-:-:S03]  /*1570*/  FADD R13, R49, -R46 ;  /* 0x8000002e310d7221 */ /* 0x000fc60000000000 */
[----:B------:R-:W-:Y:S01]  /*1580*/  MUFU.EX2 R16, R16 ;  /* 0x0000001000107308 */ /* 0x000fe20000000800 */
[----:B------:R-:W-:Y:S01]  /*1590*/  FMUL R17, R50, 1.4426950216293334961 ;  /* 0x3fb8aa3b32117820 */ /* 0x000fe20000400000 */
[----:B------:R-:W-:Y:S01]  /*15a0*/  FMUL R50, R13, 1.4426950216293334961 ;  /* 0x3fb8aa3b0d327820 */ /* 0x000fe20000400000 */
[----:B0-----:R-:W-:Y:S01]  /*15b0*/  HMMA.16816.F32.BF16 R32, R28, R8, R32 ;  /* 0x000000081c20723c */ /* 0x001fe20000041820 */
[----:B------:R-:W-:Y:S01]  /*15c0*/  FMUL R9, R20, 1.4426950216293334961 ;  /* 0x3fb8aa3b14097820 */ /* 0x000fe20000400000 */
[--C-:B------:R-:W-:Y:S01]  /*15d0*/  FADD R20, R48, -R46.reuse ;  /* 0x8000002e30147221 */ /* 0x100fe20000000000 */
[----:B------:R-:W-:Y:S02]  /*15e0*/  FMUL R8, R21, 1.4426950216293334961 ;  /* 0x3fb8aa3b15087820 */ /* 0x000fe40000400000 */
[----:B------:R-:W-:Y:S01]  /*15f0*/  MUFU.EX2 R48, R23 ;  /* 0x0000001700307308 */ /* 0x000fe20000000800 */
[----:B------:R-:W-:Y:S01]  /*1600*/  FMUL R21, R20, 1.4426950216293334961 ;  /* 0x3fb8aa3b14157820 */ /* 0x000fe20000400000 */
[----:B------:R-:W-:-:S06]  /*1610*/  FADD R20, R51, -R46 ;  /* 0x8000002e33147221 */ /* 0x000fcc0000000000 */
[----:B------:R-:W0:Y:S01]  /*1620*/  MUFU.EX2 R9, R9 ;  /* 0x0000000900097308 */ /* 0x000e220000000800 */
[----:B------:R-:W-:Y:S01]  /*1630*/  FMUL R60, R20, 1.4426950216293334961 ;  /* 0x3fb8aa3b143c7820 */ /* 0x000fe20000400000 */
[----:B------:R-:W-:-:S06]  /*1640*/  FADD R12, R61, R12 ;  /* 0x0000000c3d0c7221 */ /* 0x000fcc0000000000 */
[----:B------:R1:W2:Y:S01]  /*1650*/  MUFU.EX2 R51, R21 ;  /* 0x0000001500337308 */ /* 0x0002a20000000800 */
[----:B------:R-:W-:-:S07]  /*1660*/  FADD R59, R59, R12 ;  /* 0x0000000c3b3b7221 */ /* 0x000fce0000000000 */
[----:B------:R-:W3:Y:S08]  /*1670*/  MUFU.EX2 R8, R8 ;  /* 0x0000000800087308 */ /* 0x000ef00000000800 */
[----:B------:R-:W4:Y:S01]  /*1680*/  MUFU.EX2 R49, R60 ;  /* 0x0000003c00317308 */ /* 0x000f220000000800 */
[----:B0-----:R-:W-:Y:S01]  /*1690*/  FADD R13, R9, R22 ;  /* 0x00000016090d7221 */ /* 0x001fe20000000000 */
[----:B------:R-:W-:Y:S01]  /*16a0*/  FADD R12, R48, R59 ;  /* 0x0000003b300c7221 */ /* 0x000fe20000000000 */
[----:B-1----:R-:W0:Y:S05]  /*16b0*/  LDSM.16.M88.4 R20, [R53+UR6+0xe00] ;  /* 0x000e00063514783b */ /* 0x002e2a0008000200 */
[----:B------:R-:W1:Y:S08]  /*16c0*/  MUFU.EX2 R17, R17 ;  /* 0x0000001100117308 */ /* 0x000e700000000800 */
[----:B------:R-:W5:Y:S01]  /*16d0*/  MUFU.EX2 R50, R50 ;  /* 0x0000003200327308 */ /* 0x000f620000000800 */
[----:B------:R-:W-:Y:S01]  /*16e0*/  FADD R13, R16, R13 ;  /* 0x0000000d100d7221 */ /* 0x000fe20000000000 */
[----:B--2---:R-:W-:-:S03]  /*16f0*/  FADD R12, R51, R12 ;  /* 0x0000000c330c7221 */ /* 0x004fc60000000000 */
[----:B---3--:R-:W-:Y:S01]  /*1700*/  FADD R59, R8, R13 ;  /* 0x0000000d083b7221 */ /* 0x008fe20000000000 */
[----:B----4-:R-:W-:-:S03]  /*1710*/  FADD R13, R49, R12 ;  /* 0x0000000c310d7221 */ /* 0x010fc60000000000 */
[----:B-1----:R-:W-:Y:S01]  /*1720*/  FADD R59, R17, R59 ;  /* 0x0000003b113b7221 */ /* 0x002fe20000000000 */
[----:B-----5:R-:W-:-:S04]  /*1730*/  FADD R60, R50, R13 ;  /* 0x0000000d323c7221 */ /* 0x020fc80000000000 */
[----:B------:R-:W1:Y:S04]  /*1740*/  SHFL.BFLY PT, R12, R59, 0x2, 0x1f ;  /* 0x0c401f003b0c7f89 */ /* 0x000e6800000e0000 */
[----:B------:R-:W2:Y:S01]  /*1750*/  SHFL.BFLY PT, R13, R60, 0x2, 0x1f ;  /* 0x0c401f003c0d7f89 */ /* 0x000ea200000e0000 */
[C---:B------:R-:W-:Y:S01]  /*1760*/  FMUL R26, R44.reuse, R26 ;  /* 0x0000001a2c1a7220 */ /* 0x040fe20000400000 */
[----:B------:R-:W-:Y:S01]  /*1770*/  FMUL R27, R44, R27 ;  /* 0x0000001b2c1b7220 */ /* 0x000fe20000400000 */
[C---:B------:R-:W-:Y:S01]  /*1780*/  FMUL R24, R47.reuse, R24 ;  /* 0x000000182f187220 */ /* 0x040fe20000400000 */
[----:B------:R-:W-:Y:S01]  /*1790*/  FMUL R25, R47, R25 ;  /* 0x000000192f197220 */ /* 0x000fe20000400000 */
[----:B------:R-:W-:-:S06]  /*17a0*/  UIADD3 UR4, UP0, UPT, UR4, 0x20, URZ ;  /* 0x0000002004047890 */ /* 0x000fcc000ff1e0ff */
[----:B0-----:R-:W-:Y:S01]  /*17b0*/  HMMA.16816.F32.BF16 R24, R28, R20, R24 ;  /* 0x000000141c18723c */ /* 0x001fe20000041818 */
[----:B------:R-:W-:Y:S01]  /*17c0*/  F2FP.BF16.F32.PACK_AB R29, R16, R9 ;  /* 0x00000009101d723e */ /* 0x000fe200000010ff */
[----:B------:R-:W-:Y:S01]  /*17d0*/  UIADD3.X UR5, UPT, UPT, URZ, UR5, URZ, UP0, !UPT ;  /* 0x00000005ff057290 */ /* 0x000fe200087fe4ff */
[----:B-1----:R-:W-:Y:S01]  /*17e0*/  FADD R12, R59, R12 ;  /* 0x0000000c3b0c7221 */ /* 0x002fe20000000000 */
[----:B--2---:R-:W-:-:S04]  /*17f0*/  FADD R13, R60, R13 ;  /* 0x0000000d3c0d7221 */ /* 0x004fc80000000000 */
[----:B------:R-:W0:Y:S04]  /*1800*/  SHFL.BFLY PT, R9, R12, 0x1, 0x1f ;  /* 0x0c201f000c097f89 */ /* 0x000e2800000e0000 */
[----:B------:R-:W1:Y:S01]  /*1810*/  SHFL.BFLY PT, R16, R13, 0x1, 0x1f ;  /* 0x0c201f000d107f89 */ /* 0x000e6200000e0000 */
[----:B------:R-:W-:Y:S01]  /*1820*/  F2FP.BF16.F32.PACK_AB R31, R17, R8 ;  /* 0x00000008111f723e */ /* 0x000fe200000010ff */
[----:B------:R-:W-:Y:S01]  /*1830*/  IMAD.U32 R8, RZ, RZ, UR5 ;  /* 0x00000005ff087e24 */ /* 0x000fe2000f8e00ff */
[----:B------:R-:W-:-:S04]  /*1840*/  ISETP.LE.U32.AND P0, PT, R3, UR4, PT ;  /* 0x0000000403007c0c */ /* 0x000fc8000bf03070 */
[----:B------:R-:W-:Y:S02]  /*1850*/  ISETP.GE.U32.AND.EX P0, PT, R8, RZ, PT, P0 ;  /* 0x000000ff0800720c */ /* 0x000fe40003f06100 */
[----:B------:R-:W-:Y:S02]  /*1860*/  F2FP.BF16.F32.PACK_AB R28, R51, R48 ;  /* 0x00000030331c723e */ /* 0x000fe400000010ff */
[----:B------:R-:W-:Y:S01]  /*1870*/  F2FP.BF16.F32.PACK_AB R30, R50, R49 ;  /* 0x00000031321e723e */ /* 0x000fe200000010ff */
[----:B------:R-:W-:Y:S01]  /*1880*/  IMAD R52, R5, 0x20, R52 ;  /* 0x0000002005347824 */ /* 0x000fe200078e0234 */
[----:B------:R-:W-:Y:S01]  /*1890*/  LEA R6, R7, R6, 0x5 ;  /* 0x0000000607067211 */ /* 0x000fe200078e28ff */
[----:B------:R-:W-:Y:S01]  /*18a0*/  IMAD.MOV.U32 R60, RZ, RZ, R45 ;  /* 0x000000ffff3c7224 */ /* 0x000fe200078e002d */
[----:B------:R-:W-:-:S03]  /*18b0*/  MOV R59, R46 ;  /* 0x0000002e003b7202 */ /* 0x000fc60000000f00 */
[----:B------:R-:W-:Y:S01]  /*18c0*/  HMMA.16816.F32.BF16 R40, R28, R18, R40 ;  /* 0x000000121c28723c */ /* 0x000fe20000041828 */
[----:B0-----:R-:W-:Y:S01]  /*18d0*/  FADD R9, R12, R9 ;  /* 0x000000090c097221 */ /* 0x001fe20000000000 */
[----:B-1----:R-:W-:-:S06]  /*18e0*/  FADD R16, R13, R16 ;  /* 0x000000100d107221 */ /* 0x002fcc0000000000 */
[----:B------:R-:W-:Y:S01]  /*18f0*/  HMMA.16816.F32.BF16 R36, R28, R14, R36 ;  /* 0x0000000e1c24723c */ /* 0x000fe20000041824 */
[----:B------:R-:W-:Y:S01]  /*1900*/  FFMA R57, R44, R57, R9 ;  /* 0x000000392c397223 */ /* 0x000fe20000000009 */
[----:B------:R-:W-:-:S06]  /*1910*/  FFMA R58, R47, R58, R16 ;  /* 0x0000003a2f3a7223 */ /* 0x000fcc0000000010 */
[C---:B------:R-:W-:Y:S08]  /*1920*/  HMMA.16816.F32.BF16 R32, R28.reuse, R10, R32 ;  /* 0x0000000a1c20723c */ /* 0x040ff00000041820 */
[----:B------:R-:W-:Y:S01]  /*1930*/  HMMA.16816.F32.BF16 R24, R28, R22, R24 ;  /* 0x000000161c18723c */ /* 0x000fe20000041818 */
[----:B------:R-:W-:-:S04]  /*1940*/  NOP ;  /* 0x0000000000007918 */ /* 0x000fc80000000000 */
[----:B------:R-:W-:-:S15]  /*1950*/  @!P0 BRA `(.L_x_1) ;  /* 0xffffffec00ec8947 */ /* 0x000fde000383ffff */
.L_x_0:
[----:B-1----:R-:W0:Y:S01]  /*1960*/  S2R R2, SR_TID.X ;  /* 0x0000000000027919 */ /* 0x002e220000002100 */
[----:B------:R-:W1:Y:S01]  /*1970*/  S2UR UR5, SR_CgaCtaId ;  /* 0x00000000000579c3 */ /* 0x000e620000008800 */
[----:B------:R-:W-:Y:S01]  /*1980*/  UMOV UR4, 0x400 ;  /* 0x0000040000047882 */ /* 0x000fe20000000000 */
[----:B------:R-:W-:-:S06]  /*1990*/  FSETP.GT.AND P0, PT, |R57|, 8.50705917302346158658e+37, PT ;  /* 0x7e8000003900780b */ /* 0x000fcc0003f04200 */
[----:B------:R-:W-:Y:S01]  /*19a0*/  BAR.SYNC.DEFER_BLOCKING 0x0 ;  /* 0x0000000000007b1d */ /* 0x000fe20000010000 */
[C---:B------:R-:W-:Y:S02]  /*19b0*/  FSETP.GT.AND P1, PT, |R58|.reuse, 8.50705917302346158658e+37, PT ;  /* 0x7e8000003a00780b */ /* 0x040fe40003f24200 */
[C---:B------:R-:W-:Y:S02]  /*19c0*/  FSETP.GEU.AND P4, PT, |R57|.reuse, 1.175494350822287508e-38, PT ;  /* 0x008000003900780b */ /* 0x040fe40003f8e200 */
[C---:B------:R-:W-:Y:S02]  /*19d0*/  FSETP.GEU.AND P5, PT, |R58|.reuse, 1.175494350822287508e-38, PT ;  /* 0x008000003a00780b */ /* 0x040fe40003fae200 */
[----:B------:R-:W-:Y:S02]  /*19e0*/  FSETP.GEU.AND P3, PT, R57, 1.175494350822287508e-38, PT ;  /* 0x008000003900780b */ /* 0x000fe40003f6e000 */
[----:B------:R-:W-:Y:S02]  /*19f0*/  FSETP.GEU.AND P2, PT, R58, 1.175494350822287508e-38, PT ;  /* 0x008000003a00780b */ /* 0x000fe40003f4e000 */
[----:B------:R-:W-:Y:S01]  /*1a00*/  MOV R14, R25 ;  /* 0x00000019000e7202 */ /* 0x000fe20000000f00 */
[----:B------:R-:W-:Y:S01]  /*1a10*/  @P0 FMUL R27, R27, 0.25 ;  /* 0x3e8000001b1b0820 */ /* 0x000fe20000400000 */
        /* <DEDUP_REMOVED lines=8> */
[----:B-1----:R-:W-:Y:S01]  /*1aa0*/  ULEA UR6, UR5, UR4, 0x18 ;  /* 0x0000000405067291 */ /* 0x002fe2000f8ec0ff */
[----:B------:R-:W-:Y:S01]  /*1ab0*/  @P1 FMUL R32, R32, 0.25 ;  /* 0x3e80000020201820 */ /* 0x000fe20000400000 */
[----:B------:R-:W-:Y:S01]  /*1ac0*/  @!P4 FMUL R27, R27, 16777216 ;  /* 0x4b8000001b1bc820 */ /* 0x000fe20000400000 */
[----:B------:R-:W-:Y:S01]  /*1ad0*/  @!P4 FMUL R26, R26, 16777216 ;  /* 0x4b8000001a1ac820 */ /* 0x000fe20000400000 */
[----:B------:R-:W-:Y:S01]  /*1ae0*/  @!P4 FMUL R35, R35, 16777216 ;  /* 0x4b8000002323c820 */ /* 0x000fe20000400000 */
[----:B------:R-:W-:Y:S01]  /*1af0*/  @!P4 FMUL R34, R34, 16777216 ;  /* 0x4b8000002222c820 */ /* 0x000fe20000400000 */
[----:B------:R-:W-:Y:S01]  /*1b00*/  @!P4 FMUL R39, R39, 16777216 ;  /* 0x4b8000002727c820 */ /* 0x000fe20000400000 */
[C---:B0-----:R-:W-:Y:S01]  /*1b10*/  LOP3.LUT R3, R2.reuse, 0x1c, RZ, 0xc0, !PT ;  /* 0x0000001c02037812 */ /* 0x041fe200078ec0ff */
[C---:B------:R-:W-:Y:S01]  /*1b20*/  IMAD.SHL.U32 R7, R2.reuse, 0x8, RZ ;  /* 0x0000000802077824 */ /* 0x040fe200078e00ff */
[----:B------:R-:W-:Y:S01]  /*1b30*/  SHF.L.U32 R4, R2, 0x5, RZ ;  /* 0x0000000502047819 */ /* 0x000fe200000006ff */
[----:B------:R-:W-:Y:S01]  /*1b40*/  @!P4 FMUL R38, R38, 16777216 ;  /* 0x4b8000002626c820 */ /* 0x000fe20000400000 */
[----:B------:R-:W-:Y:S01]  /*1b50*/  SHF.R.U32.HI R5, RZ, 0x1, R2 ;  /* 0x00000001ff057819 */ /* 0x000fe20000011602 */
[----:B------:R-:W-:Y:S01]  /*1b60*/  IMAD.SHL.U32 R3, R3, 0x2, RZ ;  /* 0x0000000203037824 */ /* 0x000fe200078e00ff */
[----:B------:R-:W-:Y:S01]  /*1b70*/  LOP3.LUT R10, R2, 0x20, RZ, 0xc0, !PT ;  /* 0x00000020020a7812 */ /* 0x000fe200078ec0ff */
[----:B------:R-:W-:Y:S01]  /*1b80*/  @!P4 FMUL R43, R43, 16777216 ;  /* 0x4b8000002b2bc820 */ /* 0x000fe20000400000 */
[----:B------:R-:W-:Y:S01]  /*1b90*/  LOP3.LUT R8, R5, 0x4, RZ, 0xc0, !PT ;  /* 0x0000000405087812 */ /* 0x000fe200078ec0ff */
[----:B------:R-:W-:Y:S01]  /*1ba0*/  @!P4 FMUL R42, R42, 16777216 ;  /* 0x4b8000002a2ac820 */ /* 0x000fe20000400000 */
[----:B------:R-:W-:Y:S01]  /*1bb0*/  LOP3.LUT R3, R3, 0x260, R4, 0x78, !PT ;  /* 0x0000026003037812 */ /* 0x000fe200078e7804 */
[----:B------:R-:W-:Y:S01]  /*1bc0*/  @P1 FMUL R37, R37, 0.25 ;  /* 0x3e80000025251820 */ /* 0x000fe20000400000 */
[----:B------:R-:W-:Y:S01]  /*1bd0*/  LOP3.LUT R4, R2, 0xc0, RZ, 0xc0, !PT ;  /* 0x000000c002047812 */ /* 0x000fe200078ec0ff */
[----:B------:R-:W-:Y:S01]  /*1be0*/  @!P5 FMUL R24, R24, 16777216 ;  /* 0x4b8000001818d820 */ /* 0x000fe20000400000 */
[----:B------:R-:W-:Y:S01]  /*1bf0*/  LOP3.LUT R5, R7, 0x38, RZ, 0xc0, !PT ;  /* 0x0000003807057812 */ /* 0x000fe200078ec0ff */
[----:B------:R-:W-:Y:S01]  /*1c00*/  @!P5 FMUL R32, R32, 16777216 ;  /* 0x4b8000002020d820 */ /* 0x000fe20000400000 */
[----:B------:R-:W-:Y:S01]  /*1c10*/  SHF.R.U32.HI R4, RZ, 0x1, R4 ;  /* 0x00000001ff047819 */ /* 0x000fe20000011604 */
[----:B------:R-:W-:Y:S01]  /*1c20*/  @!P5 FMUL R37, R37, 16777216 ;  /* 0x4b8000002525d820 */ /* 0x000fe20000400000 */
[----:B------:R-:W-:Y:S01]  /*1c30*/  IADD3 R8, PT, PT, R8, UR6, R5 ;  /* 0x0000000608087c10 */ /* 0x000fe2000fffe005 */
[----:B------:R-:W-:Y:S01]  /*1c40*/  @P1 FMUL R14, R14, 0.25 ;  /* 0x3e8000000e0e1820 */ /* 0x000fe20000400000 */
[----:B------:R-:W-:Y:S01]  /*1c50*/  LOP3.LUT R6, R4, 0x1f8, R7, 0x78, !PT ;  /* 0x000001f804067812 */ /* 0x000fe200078e7807 */
[----:B------:R-:W-:Y:S01]  /*1c60*/  FMUL R4, R57, 8388608 ;  /* 0x4b00000039047820 */ /* 0x000fe20000400000 */
[----:B------:R-:W-:Y:S01]  /*1c70*/  LEA R7, R10, R3, 0x2 ;  /* 0x000000030a077211 */ /* 0x000fe200078e10ff */
[C---:B------:R-:W-:Y:S01]  /*1c80*/  IMAD.SHL.U32 R3, R2.reuse, 0x80, RZ ;  /* 0x0000008002037824 */ /* 0x040fe200078e00ff */
[----:B------:R-:W-:Y:S01]  /*1c90*/  SHF.L.U32 R5, R2, 0x2, RZ ;  /* 0x0000000202057819 */ /* 0x000fe200000006ff */
[----:B------:R-:W-:Y:S01]  /*1ca0*/  @P1 FMUL R33, R33, 0.25 ;  /* 0x3e80000021211820 */ /* 0x000fe20000400000 */
[----:B------:R-:W-:Y:S01]  /*1cb0*/  FSEL R4, R4, R57, !P3 ;  /* 0x0000003904047208 */ /* 0x000fe20005800000 */
[----:B------:R-:W-:Y:S01]  /*1cc0*/  @P0 FMUL R57, R57, 0.25 ;  /* 0x3e80000039390820 */ /* 0x000fe20000400000 */
[----:B------:R-:W-:Y:S01]  /*1cd0*/  LOP3.LUT R3, R3, 0x600, RZ, 0xc0, !PT ;  /* 0x0000060003037812 */ /* 0x000fe200078ec0ff */
[----:B------:R-:W-:Y:S01]  /*1ce0*/  @P1 FMUL R36, R36, 0.25 ;  /* 0x3e80000024241820 */ /* 0x000fe20000400000 */
[----:B------:R-:W-:Y:S01]  /*1cf0*/  LOP3.LUT R5, R5, 0x40, RZ, 0xc0, !PT ;  /* 0x0000004005057812 */ /* 0x000fe200078ec0ff */
[----:B------:R-:W-:Y:S01]  /*1d00*/  @!P4 FMUL R57, R57, 16777216 ;  /* 0x4b8000003939c820 */ /* 0x000fe20000400000 */
[----:B------:R-:W-:Y:S01]  /*1d10*/  IADD3 R6, PT, PT, R6, UR6, R3 ;  /* 0x0000000606067c10 */ /* 0x000fe2000fffe003 */
[----:B------:R-:W-:-:S02]  /*1d20*/  VIADD R9, R4, 0xc0cafb0d ;  /* 0xc0cafb0d04097836 */ /* 0x000fc40000000000 */
[----:B------:R-:W-:Y:S01]  /*1d30*/  @P1 FMUL R41, R41, 0.25 ;  /* 0x3e80000029291820 */ /* 0x000fe20000400000 */
[----:B------:R-:W-:Y:S02]  /*1d40*/  IMAD.IADD R3, R5, 0x1, R8 ;  /* 0x0000000105037824 */ /* 0x000fe400078e0208 */
[----:B------:R-:W-:Y:S01]  /*1d50*/  FMUL R5, R58, 8388608 ;  /* 0x4b0000003a057820 */ /* 0x000fe20000400000 */
[----:B------:R-:W0:Y:S01]  /*1d60*/  MUFU.RCP R8, R57 ;  /* 0x0000003900087308 */ /* 0x000e220000001000 */
[----:B------:R-:W-:Y:S01]  /*1d70*/  LOP3.LUT R17, R9, 0xff800000, RZ, 0xc0, !PT ;  /* 0xff80000009117812 */ /* 0x000fe200078ec0ff */
[----:B------:R-:W-:Y:S01]  /*1d80*/  @P1 FMUL R40, R40, 0.25 ;  /* 0x3e80000028281820 */ /* 0x000fe20000400000 */
[----:B------:R-:W-:Y:S01]  /*1d90*/  @!P5 FMUL R14, R14, 16777216 ;  /* 0x4b8000000e0ed820 */ /* 0x000fe20000400000 */
[----:B------:R-:W-:Y:S01]  /*1da0*/  FSEL R5, R5, R58, !P2 ;  /* 0x0000003a05057208 */ /* 0x000fe20005000000 */
[----:B------:R-:W-:Y:S01]  /*1db0*/  @P1 FMUL R58, R58, 0.25 ;  /* 0x3e8000003a3a1820 */ /* 0x000fe20000400000 */
[----:B------:R-:W-:-:S02]  /*1dc0*/  IMAD.IADD R9, R4, 0x1, -R17 ;  /* 0x0000000104097824 */ /* 0x000fc400078e0a11 */
[----:B------:R-:W-:Y:S01]  /*1dd0*/  @!P5 FMUL R33, R33, 16777216 ;  /* 0x4b8000002121d820 */ /* 0x000fe20000400000 */
[----:B------:R-:W-:Y:S01]  /*1de0*/  @!P5 FMUL R36, R36, 16777216 ;  /* 0x4b8000002424d820 */ /* 0x000fe20000400000 */
[----:B------:R-:W-:Y:S01]  /*1df0*/  @!P5 FMUL R58, R58, 16777216 ;  /* 0x4b8000003a3ad820 */ /* 0x000fe20000400000 */
[----:B------:R-:W-:Y:S01]  /*1e00*/  @!P5 FMUL R41, R41, 16777216 ;  /* 0x4b8000002929d820 */ /* 0x000fe20000400000 */
[----:B------:R-:W-:Y:S01]  /*1e10*/  @!P5 FMUL R40, R40, 16777216 ;  /* 0x4b8000002828d820 */ /* 0x000fe20000400000 */
[----:B------:R-:W1:Y:S01]  /*1e20*/  LDCU.64 UR4, c[0x0][0x3e0] ;  /* 0x00007c00ff0477ac */ /* 0x000e620008000a00 */
[----:B------:R-:W2:Y:S01]  /*1e30*/  MUFU.RCP R13, R58 ;  /* 0x0000003a000d7308 */ /* 0x000ea20000001000 */
[C---:B------:R-:W-:Y:S02]  /*1e40*/  ISETP.GE.U32.AND P1, PT, R5.reuse, 0x7f800000, PT ;  /* 0x7f8000000500780c */ /* 0x040fe40003f26070 */
[C---:B------:R-:W-:Y:S01]  /*1e50*/  FSETP.NEU.AND P0, PT, R5.reuse, RZ, PT ;  /* 0x000000ff0500720b */ /* 0x040fe20003f0d000 */
[C---:B0-----:R-:W-:Y:S01]  /*1e60*/  FMUL R10, R8.reuse, R27 ;  /* 0x0000001b080a7220 */ /* 0x041fe20000400000 */
[C---:B------:R-:W-:Y:S01]  /*1e70*/  FMUL R11, R8.reuse, R26 ;  /* 0x0000001a080b7220 */ /* 0x040fe20000400000 */
[C---:B------:R-:W-:Y:S01]  /*1e80*/  FMUL R19, R8.reuse, R35 ;  /* 0x0000002308137220 */ /* 0x040fe20000400000 */
[C---:B------:R-:W-:Y:S01]  /*1e90*/  FMUL R18, R8.reuse, R34 ;  /* 0x0000002208127220 */ /* 0x040fe20000400000 */
[C---:B------:R-:W-:Y:S01]  /*1ea0*/  FMUL R20, R8.reuse, R39 ;  /* 0x0000002708147220 */ /* 0x040fe20000400000 */
[C---:B------:R-:W-:Y:S01]  /*1eb0*/  FMUL R22, R8.reuse, R38 ;  /* 0x0000002608167220 */ /* 0x040fe20000400000 */
[C---:B------:R-:W-:Y:S01]  /*1ec0*/  FMUL R25, R8.reuse, R43 ;  /* 0x0000002b08197220 */ /* 0x040fe20000400000 */
[----:B------:R-:W-:Y:S01]  /*1ed0*/  FMUL R27, R8, R42 ;  /* 0x0000002a081b7220 */ /* 0x000fe20000400000 */
[----:B------:R-:W-:-:S02]  /*1ee0*/  IADD3 R8, PT, PT, R5, -0x3f3504f3, RZ ;  /* 0xc0cafb0d05087810 */ /* 0x000fc40007ffe0ff */
[----:B------:R-:W-:Y:S02]  /*1ef0*/  F2FP.BF16.F32.PACK_AB R19, R10, R19 ;  /* 0x000000130a13723e */ /* 0x000fe400000010ff */
[----:B------:R-:W-:Y:S01]  /*1f00*/  LOP3.LUT R12, R8, 0xff800000, RZ, 0xc0, !PT ;  /* 0xff800000080c7812 */ /* 0x000fe200078ec0ff */
[C---:B--2---:R-:W-:Y:S01]  /*1f10*/  FMUL R15, R13.reuse, R24 ;  /* 0x000000180d0f7220 */ /* 0x044fe20000400000 */
[C---:B------:R-:W-:Y:S01]  /*1f20*/  FMUL R16, R13.reuse, R32 ;  /* 0x000000200d107220 */ /* 0x040fe20000400000 */
[----:B------:R-:W-:Y:S01]  /*1f30*/  FMUL R23, R13, R37 ;  /* 0x000000250d177220 */ /* 0x000fe20000400000 */
[----:B------:R-:W-:Y:S01]  /*1f40*/  IADD3 R8, PT, PT, R5, -R12, RZ ;  /* 0x8000000c05087210 */ /* 0x000fe20007ffe0ff */
[C---:B------:R-:W-:Y:S01]  /*1f50*/  FMUL R14, R13.reuse, R14 ;  /* 0x0000000e0d0e7220 */ /* 0x040fe20000400000 */
[----:B------:R-:W-:Y:S01]  /*1f60*/  FMUL R21, R13, R33 ;  /* 0x000000210d157220 */ /* 0x000fe20000400000 */
[----:B------:R-:W-:Y:S01]  /*1f70*/  F2FP.BF16.F32.PACK_AB R37, R15, R16 ;  /* 0x000000100f25723e */ /* 0x000fe200000010ff */
[----:B------:R-:W-:Y:S01]  /*1f80*/  FADD R16, R9, -1 ;  /* 0xbf80000009107421 */ /* 0x000fe20000000000 */
[----:B------:R-:W-:Y:S01]  /*1f90*/  MOV R15, 0x3dc6b27f ;  /* 0x3dc6b27f000f7802 */ /* 0x000fe20000000f00 */
[C---:B------:R-:W-:Y:S01]  /*1fa0*/  FMUL R36, R13.reuse, R36 ;  /* 0x000000240d247220 */ /* 0x040fe20000400000 */
[C---:B------:R-:W-:Y:S01]  /*1fb0*/  FMUL R29, R13.reuse, R40 ;  /* 0x000000280d1d7220 */ /* 0x040fe20000400000 */
[----:B------:R-:W-:Y:S01]  /*1fc0*/  FMUL R24, R13, R41 ;  /* 0x000000290d187220 */ /* 0x000fe20000400000 */
[----:B------:R-:W-:Y:S01]  /*1fd0*/  FADD R13, R8, -1 ;  /* 0xbf800000080d7421 */ /* 0x000fe20000000000 */
[----:B------:R-:W-:Y:S01]  /*1fe0*/  FFMA.FTZ R9, R16, R15, -0.16845393180847167969 ;  /* 0xbe2c7f3010097423 */ /* 0x000fe2000001000f */
[----:B------:R-:W-:Y:S01]  /*1ff0*/  F2FP.BF16.F32.PACK_AB R22, R22, R27 ;  /* 0x0000001b1616723e */ /* 0x000fe200000010ff */
[----:B-1----:R-:W-:Y:S01]  /*2000*/  UIMAD UR4, UR7, UR4, URZ ;  /* 0x00000004070472a4 */ /* 0x002fe2000f8e02ff */
[----:B------:R-:W-:Y:S01]  /*2010*/  FFMA.FTZ R8, R13, R15, -0.16845393180847167969 ;  /* 0xbe2c7f300d087423 */ /* 0x000fe2000001000f */
[----:B------:R-:W-:Y:S01]  /*2020*/  FFMA.FTZ R9, R16, R9, 0.1716887056827545166 ;  /* 0x3e2fcf2a10097423 */ /* 0x000fe20000010009 */
[----:B------:R-:W-:-:S02]  /*2030*/  F2FP.BF16.F32.PACK_AB R36, R36, R29 ;  /* 0x0000001d2424723e */ /* 0x000fc400000010ff */
[----:B------:R-:W-:Y:S01]  /*2040*/  F2FP.BF16.F32.PACK_AB R28, R23, R24 ;  /* 0x00000018171c723e */ /* 0x000fe200000010ff */
[----:B------:R-:W-:Y:S01]  /*2050*/  FFMA.FTZ R9, R16, R9, -0.17900948226451873779 ;  /* 0xbe374e4310097423 */ /* 0x000fe20000010009 */
[----:B------:R-:W-:Y:S01]  /*2060*/  F2FP.BF16.F32.PACK_AB R29, R14, R21 ;  /* 0x000000150e1d723e */ /* 0x000fe200000010ff */
[----:B------:R-:W-:Y:S01]  /*2070*/  FFMA.FTZ R8, R13, R8, 0.1716887056827545166 ;  /* 0x3e2fcf2a0d087423 */ /* 0x000fe20000010008 */
[----:B------:R-:W-:Y:S01]  /*2080*/  F2FP.BF16.F32.PACK_AB R23, R11, R18 ;  /* 0x000000120b17723e */ /* 0x000fe200000010ff */
[----:B------:R-:W-:Y:S01]  /*2090*/  STS.64 [R7+UR6], R36 ;  /* 0x0000002407007988 */ /* 0x000fe20008000a06 */
[----:B------:R-:W-:Y:S01]  /*20a0*/  LOP3.LUT R15, R7, 0x40, RZ, 0x3c, !PT ;  /* 0x00000040070f7812 */ /* 0x000fe200078e3cff */
[----:B------:R-:W-:Y:S01]  /*20b0*/  FFMA.FTZ R9, R16, R9, 0.20512372255325317383 ;  /* 0x3e520bf410097423 */ /* 0x000fe20000010009 */
[----:B------:R-:W-:Y:S01]  /*20c0*/  F2FP.BF16.F32.PACK_AB R18, R20, R25 ;  /* 0x000000191412723e */ /* 0x000fe200000010ff */
[----:B------:R0:W-:Y:S01]  /*20d0*/  STS.64 [R7+UR6+0x100], R28 ;  /* 0x0001001c07007988 */ /* 0x0001e20008000a06 */
[C---:B------:R-:W-:Y:S01]  /*20e0*/  FFMA.FTZ R8, R13.reuse, R8, -0.17900948226451873779 ;  /* 0xbe374e430d087423 */ /* 0x040fe20000010008 */
[C---:B------:R-:W-:Y:S01]  /*20f0*/  FFMA.FTZ R9, R16.reuse, R9, -0.24046532809734344482 ;  /* 0xbe763c8b10097423 */ /* 0x040fe20000010009 */
[----:B------:R-:W1:Y:S01]  /*2100*/  LDC R20, c[0x0][0x3e8] ;  /* 0x0000fa00ff147b82 */ /* 0x000e620000000800 */
[----:B------:R-:W-:Y:S01]  /*2110*/  STS.64 [R15+UR6+0x400], R22 ;  /* 0x000400160f007988 */ /* 0x000fe20008000a06 */
[C---:B------:R-:W-:Y:S01]  /*2120*/  FFMA.FTZ R8, R13.reuse, R8, 0.20512372255325317383 ;  /* 0x3e520bf40d087423 */ /* 0x040fe20000010008 */
[C---:B------:R-:W-:Y:S01]  /*2130*/  FFMA.FTZ R9, R16.reuse, R9, 0.28857114911079406738 ;  /* 0x3e93bf9910097423 */ /* 0x040fe20000010009 */
[----:B------:R-:W-:Y:S01]  /*2140*/  FSEL R10, RZ, -23, P2 ;  /* 0xc1b80000ff0a7808 */ /* 0x000fe20001000000 */
[----:B------:R2:W-:Y:S01]  /*2150*/  STS.64 [R15+UR6+0x500], R18 ;  /* 0x000500120f007988 */ /* 0x0005e20008000a06 */
[C---:B------:R-:W-:Y:S01]  /*2160*/  FFMA.FTZ R8, R13.reuse, R8, -0.24046532809734344482 ;  /* 0xbe763c8b0d087423 */ /* 0x040fe20000010008 */
[C---:B------:R-:W-:Y:S01]  /*2170*/  FFMA.FTZ R11, R16.reuse, R9, -0.36067417263984680176 ;  /* 0xbeb8aa49100b7423 */ /* 0x040fe20000010009 */
[----:B------:R-:W-:Y:S02]  /*2180*/  BAR.SYNC.DEFER_BLOCKING 0x0 ;  /* 0x0000000000007b1d */ /* 0x000fe40000010000 */
[----:B------:R-:W-:Y:S01]  /*2190*/  FFMA.FTZ R8, R13, R8, 0.28857114911079406738 ;  /* 0x3e93bf990d087423 */ /* 0x000fe20000010008 */
[----:B------:R-:W-:Y:S01]  /*21a0*/  FFMA.FTZ R11, R16, R11, 0.48089820146560668945 ;  /* 0x3ef6384a100b7423 */ /* 0x000fe2000001000b */
[----:B------:R-:W-:-:S02]  /*21b0*/  ISETP.GE.U32.AND P2, PT, R4, 0x7f800000, PT ;  /* 0x7f8000000400780c */ /* 0x000fc40003f46070 */
[C---:B------:R-:W-:Y:S01]  /*21c0*/  FFMA.FTZ R14, R13.reuse, R8, -0.36067417263984680176 ;  /* 0xbeb8aa490d0e7423 */ /* 0x040fe20000010008 */
[C---:B0-----:R-:W-:Y:S01]  /*21d0*/  FFMA.FTZ R7, R16.reuse, R11, -0.72134751081466674805 ;  /* 0xbf38aa3b10077423 */ /* 0x041fe2000001000b */
[----:B------:R-:W-:Y:S01]  /*21e0*/  I2FP.F32.S32 R11, R12 ;  /* 0x0000000c000b7245 */ /* 0x000fe20000201400 */
[----:B------:R-:W0:Y:S01]  /*21f0*/  LDC.64 R8, c[0x0][0x398] ;  /* 0x0000e600ff087b82 */ /* 0x000e220000000a00 */
[C---:B------:R-:W-:Y:S01]  /*2200*/  FFMA.FTZ R14, R13.reuse, R14, 0.48089820146560668945 ;  /* 0x3ef6384a0d0e7423 */ /* 0x040fe2000001000e */
[----:B------:R-:W-:Y:S01]  /*2210*/  I2FP.F32.S32 R12, R17 ;  /* 0x00000011000c7245 */ /* 0x000fe20000201400 */
[C---:B------:R-:W-:Y:S01]  /*2220*/  FMUL R17, R16.reuse, R7 ;  /* 0x0000000710117220 */ /* 0x040fe20000400000 */
[----:B--2---:R-:W-:Y:S01]  /*2230*/  FSEL R15, RZ, -23, P3 ;  /* 0xc1b80000ff0f7808 */ /* 0x004fe20001800000 */
[----:B------:R-:W-:Y:S01]  /*2240*/  FFMA.FTZ R14, R13, R14, -0.72134751081466674805 ;  /* 0xbf38aa3b0d0e7423 */ /* 0x000fe2000001000e */
[----:B------:R-:W-:Y:S01]  /*2250*/  FFMA.FTZ R10, R11, 1.1920928955078125e-07, R10 ;  /* 0x340000000b0a7823 */ /* 0x000fe2000001000a */
[----:B------:R-:W-:Y:S01]  /*2260*/  FMUL R17, R16, R17 ;  /* 0x0000001110117220 */ /* 0x000fe20000400000 */
[----:B------:R-:W-:-:S02]  /*2270*/  IMAD R11, R0, UR5, RZ ;  /* 0x00000005000b7c24 */ /* 0x000fc4000f8e02ff */
[C---:B------:R-:W-:Y:S01]  /*2280*/  FMUL R14, R13.reuse, R14 ;  /* 0x0000000e0d0e7220 */ /* 0x040fe20000400000 */
[----:B------:R-:W-:Y:S01]  /*2290*/  FFMA.FTZ R12, R12, 1.1920928955078125e-07, R15 ;  /* 0x340000000c0c7823 */ /* 0x000fe2000001000f */
[----:B------:R-:W-:Y:S01]  /*22a0*/  FFMA.FTZ R17, R16, 1.4426950216293334961, R17 ;  /* 0x3fb8aa3b10117823 */ /* 0x000fe20000010011 */
[----:B------:R-:W-:Y:S01]  /*22b0*/  USHF.L.U32 UR5, UR4, 0x1, URZ ;  /* 0x0000000104057899 */ /* 0x000fe200080006ff */
[C---:B------:R-:W-:Y:S01]  /*22c0*/  FMUL R14, R13.reuse, R14 ;  /* 0x0000000e0d0e7220 */ /* 0x040fe20000400000 */
[----:B------:R-:W-:Y:S01]  /*22d0*/  LEA.HI R15, R2, 0x18, RZ, 0x1b ;  /* 0x00000018020f7811 */ /* 0x000fe200078fd8ff */
[----:B------:R-:W-:Y:S01]  /*22e0*/  FADD R17, R12, R17 ;  /* 0x000000110c117221 */ /* 0x000fe20000000000 */
[----:B------:R-:W2:Y:S01]  /*22f0*/  LDS.64 R6, [R6] ;  /* 0x0000000006067984 */ /* 0x000ea20000000a00 */
[----:B------:R-:W-:Y:S01]  /*2300*/  FFMA.FTZ R13, R13, 1.4426950216293334961, R14 ;  /* 0x3fb8aa3b0d0d7823 */ /* 0x000fe2000001000e */
[----:B------:R-:W-:Y:S01]  /*2310*/  SHF.R.U32.HI R12, RZ, 0x5, R2 ;  /* 0x00000005ff0c7819 */ /* 0x000fe20000011602 */
[----:B------:R-:W3:Y:S02]  /*2320*/  LDC.64 R18, c[0x0][0x3a0] ;  /* 0x0000e800ff127b82 */ /* 0x000ee40000000a00 */
[----:B------:R-:W-:Y:S01]  /*2330*/  FADD R14, R10, R13 ;  /* 0x0000000d0a0e7221 */ /* 0x000fe20000000000 */
[----:B------:R-:W-:Y:S01]  /*2340*/  @P1 IMAD.MOV.U32 R10, RZ, RZ, 0x7f800000 ;  /* 0x7f800000ff0a1424 */ /* 0x000fe200078e00ff */
[----:B------:R-:W-:-:S03]  /*2350*/  SHF.L.U32 R13, R11, 0x1, RZ ;  /* 0x000000010b0d7819 */ /* 0x000fc600000006ff */
[----:B------:R-:W-:Y:S01]  /*2360*/  @P1 FFMA.FTZ R14, R5, R10, +INF ;  /* 0x7f800000050e1423 */ /* 0x000fe2000001000a */
[----:B------:R-:W-:Y:S02]  /*2370*/  SGXT.U32 R5, R12, 0x3 ;  /* 0x000000030c05781a */ /* 0x000fe40000000000 */
[----:B0-----:R-:W-:Y:S01]  /*2380*/  IADD3 R10, P3, P4, R13, UR5, R8 ;  /* 0x000000050d0a7c10 */ /* 0x001fe2000fc7e008 */
[----:B------:R-:W-:Y:S01]  /*2390*/  UIMAD.WIDE UR4, UR4, 0x2, URZ ;  /* 0x00000002040478a5 */ /* 0x000fe2000f8e02ff */
[----:B------:R-:W-:Y:S01]  /*23a0*/  IMAD.HI R8, R11, 0x2, RZ ;  /* 0x000000020b087827 */ /* 0x000fe200078e02ff */
[----:B------:R-:W-:-:S03]  /*23b0*/  FSETP.NEU.AND P1, PT, R4, RZ, PT ;  /* 0x000000ff0400720b */ /* 0x000fc60003f2d000 */
[----:B-1----:R-:W-:Y:S01]  /*23c0*/  IMAD R5, R5, R20, RZ ;  /* 0x0000001405057224 */ /* 0x002fe200078e02ff */
[----:B------:R-:W-:Y:S01]  /*23d0*/  IADD3.X R16, PT, PT, R8, UR5, R9, P3, P4 ;  /* 0x0000000508107c10 */ /* 0x000fe20009fe8409 */
[----:B------:R-:W-:-:S03]  /*23e0*/  @P2 IMAD.MOV.U32 R13, RZ, RZ, 0x7f800000 ;  /* 0x7f800000ff0d2424 */ /* 0x000fc600078e00ff */
[----:B------:R-:W-:Y:S01]  /*23f0*/  LEA R9, R20, R5, 0x3 ;  /* 0x0000000514097211 */ /* 0x000fe200078e18ff */
[----:B------:R-:W-:Y:S01]  /*2400*/  @P2 FFMA.FTZ R17, R4, R13, +INF ;  /* 0x7f80000004112423 */ /* 0x000fe2000001000d */
[----:B------:R-:W-:Y:S01]  /*2410*/  IMAD R13, R15, R20, RZ ;  /* 0x000000140f0d7224 */ /* 0x000fe200078e02ff */
[-C--:B------:R-:W-:Y:S01]  /*2420*/  LEA R4, P2, R5, R10.reuse, 0x1 ;  /* 0x0000000a05047211 */ /* 0x080fe200078408ff */
[----:B------:R-:W0:Y:S01]  /*2430*/  LDCU UR4, c[0x0][0x3ec] ;  /* 0x00007d80ff0477ac */ /* 0x000e220008000800 */
[----:B------:R-:W-:Y:S01]  /*2440*/  IMAD R11, R20, 0x8, R9 ;  /* 0x00000008140b7824 */ /* 0x000fe200078e0209 */
[----:B------:R-:W-:Y:S02]  /*2450*/  LEA R8, P3, R9, R10, 0x1 ;  /* 0x0000000a09087211 */ /* 0x000fe400078608ff */
[----:B------:R-:W-:Y:S02]  /*2460*/  LEA.HI.X.SX32 R5, R5, R16, 0x1, P2 ;  /* 0x0000001005057211 */ /* 0x000fe400010f0eff */
[----:B------:R-:W-:-:S02]  /*2470*/  LEA R12, P4, R13, R10, 0x1 ;  /* 0x0000000a0d0c7211 */ /* 0x000fc400078808ff */
[----:B------:R-:W-:Y:S02]  /*2480*/  LEA.HI.X.SX32 R9, R9, R16, 0x1, P3 ;  /* 0x0000001009097211 */ /* 0x000fe400018f0eff */
[C---:B------:R-:W-:Y:S02]  /*2490*/  LEA R10, P2, R11.reuse, R10, 0x1 ;  /* 0x0000000a0b0a7211 */ /* 0x040fe400078408ff */
[----:B--2---:R-:W-:Y:S01]  /*24a0*/  PRMT R20, R6, 0x7632, R20 ;  /* 0x0000763206147816 */ /* 0x004fe20000000014 */
[----:B------:R1:W-:Y:S01]  /*24b0*/  STG.E.U16 desc[UR8][R4.64], R6 ;  /* 0x0000000604007986 */ /* 0x0003e2000c101508 */
[-C--:B------:R-:W-:Y:S02]  /*24c0*/  LEA.HI.X.SX32 R11, R11, R16.reuse, 0x1, P2 ;  /* 0x000000100b0b7211 */ /* 0x080fe400010f0eff */
[----:B------:R-:W-:Y:S01]  /*24d0*/  LEA.HI.X.SX32 R13, R13, R16, 0x1, P4 ;  /* 0x000000100d0d7211 */ /* 0x000fe200020f0eff */
[----:B------:R2:W-:Y:S01]  /*24e0*/  STG.E.U16 desc[UR8][R8.64], R20 ;  /* 0x0000001408007986 */ /* 0x0005e2000c101508 */
[----:B------:R-:W-:Y:S01]  /*24f0*/  FSEL R15, R14, -INF , P0 ;  /* 0xff8000000e0f7808 */ /* 0x000fe20000000000 */
[----:B0-----:R-:W-:Y:S01]  /*2500*/  UIMAD UR4, UR7, UR4, URZ ;  /* 0x00000004070472a4 */ /* 0x001fe2000f8e02ff */
[----:B------:R-:W-:Y:S01]  /*2510*/  FSEL R14, R17, -INF , P1 ;  /* 0xff800000110e7808 */ /* 0x000fe20000800000 */
[----:B------:R0:W-:Y:S01]  /*2520*/  STG.E.U16 desc[UR8][R10.64], R7 ;  /* 0x000000070a007986 */ /* 0x0001e2000c101508 */
[C---:B------:R-:W-:Y:S01]  /*2530*/  LOP3.LUT P0, RZ, R2.reuse, 0xe0, RZ, 0xc0, !PT ;  /* 0x000000e002ff7812 */ /* 0x040fe2000780c0ff */
[----:B------:R-:W-:Y:S01]  /*2540*/  FFMA R44, R15, 0.69314718246459960938, R46 ;  /* 0x3f3172180f2c7823 */ /* 0x000fe2000000002e */
[----:B------:R-:W-:Y:S01]  /*2550*/  SHF.L.U32 R2, R2, 0x1, RZ ;  /* 0x0000000102027819 */ /* 0x000fe200000006ff */
[----:B------:R-:W-:Y:S01]  /*2560*/  FFMA R45, R14, 0.69314718246459960938, R45 ;  /* 0x3f3172180e2d7823 */ /* 0x000fe2000000002d */
[----:B------:R-:W-:Y:S01]  /*2570*/  USHF.L.U32 UR7, UR4, 0x2, URZ ;  /* 0x0000000204077899 */ /* 0x000fe200080006ff */
[----:B-1----:R-:W-:Y:S01]  /*2580*/  IMAD.SHL.U32 R5, R0, 0x4, RZ ;  /* 0x0000000400057824 */ /* 0x002fe200078e00ff */
[----:B------:R-:W-:Y:S01]  /*2590*/  LOP3.LUT R2, R2, 0x78, RZ, 0xc0, !PT ;  /* 0x0000007802027812 */ /* 0x000fe200078ec0ff */
[----:B------:R-:W-:Y:S01]  /*25a0*/  UIMAD.WIDE UR4, UR4, 0x4, URZ ;  /* 0x00000004040478a5 */ /* 0x000fe2000f8e02ff */
[----:B--2---:R-:W-:Y:S01]  /*25b0*/  PRMT R9, R7, 0x7632, R9 ;  /* 0x0000763207097816 */ /* 0x004fe20000000009 */
[----:B------:R-:W-:Y:S01]  /*25c0*/  IMAD.HI R0, R0, 0x4, RZ ;  /* 0x0000000400007827 */ /* 0x000fe200078e02ff */
[----:B---3--:R-:W-:-:S03]  /*25d0*/  IADD3 R4, P1, P2, R5, UR7, R18 ;  /* 0x0000000705047c10 */ /* 0x008fc6000fa3e012 */
[----:B------:R0:W-:Y:S01]  /*25e0*/  STG.E.U16 desc[UR8][R12.64], R9 ;  /* 0x000000090c007986 */ /* 0x0001e2000c101508 */
[----:B------:R-:W-:Y:S01]  /*25f0*/  IADD3.X R5, PT, PT, R0, UR5, R19, P1, P2 ;  /* 0x0000000500057c10 */ /* 0x000fe20008fe4413 */
[----:B------:R-:W-:Y:S06]  /*2600*/  BAR.SYNC.DEFER_BLOCKING 0x0 ;  /* 0x0000000000007b1d */ /* 0x000fec0000010000 */
[----:B------:R0:W-:Y:S02]  /*2610*/  STS.64 [R2+UR6], R44 ;  /* 0x0000002c02007988 */ /* 0x0001e40008000a06 */
[----:B------:R-:W-:Y:S06]  /*2620*/  BAR.SYNC.DEFER_BLOCKING 0x0 ;  /* 0x0000000000007b1d */ /* 0x000fec0000010000 */
[----:B------:R-:W-:Y:S05]  /*2630*/  @P0 EXIT ;  /* 0x000000000000094d */ /* 0x000fea0003800000 */
[----:B------:R-:W1:Y:S04]  /*2640*/  LDS R3, [R3] ;  /* 0x0000000003037984 */ /* 0x000e680000000800 */
[----:B-1----:R-:W-:Y:S01]  /*2650*/  STG.E desc[UR8][R4.64], R3 ;  /* 0x0000000304007986 */ /* 0x002fe2000c101908 */
[----:B------:R-:W-:Y:S05]  /*2660*/  EXIT ;  /* 0x000000000000794d */ /* 0x000fea0003800000 */
.L_x_2:
[----:B------:R-:W-:-:S00]  /*2670*/  BRA `(.L_x_2) ;  /* 0xfffffffc00fc7947 */ /* 0x000fc0000383ffff */
[----:B------:R-:W-:-:S00]  /*2680*/  NOP ;  /* 0x0000000000007918 */ /* 0x000fc00000000000 */
[----:B------:R-:W-:-:S00]  /*2690*/  NOP ;  /* 0x0000000000007918 */ /* 0x000fc00000000000 */
[----:B------:R-:W-:-:S00]  /*26a0*/  NOP ;  /* 0x0000000000007918 */ /* 0x000fc00000000000 */
[----:B------:R-:W-:-:S00]  /*26b0*/  NOP ;  /* 0x0000000000007918 */ /* 0x000fc00000000000 */
[----:B------:R-:W-:-:S00]  /*26c0*/  NOP ;  /* 0x0000000000007918 */ /* 0x000fc00000000000 */
[----:B------:R-:W-:-:S00]  /*26d0*/  NOP ;  /* 0x0000000000007918 */ /* 0x000fc00000000000 */
[----:B------:R-:W-:-:S00]  /*26e0*/  NOP ;  /* 0x0000000000007918 */ /* 0x000fc00000000000 */
[----:B------:R-:W-:-:S00]  /*26f0*/  NOP ;  /* 0x0000000000007918 */ /* 0x000fc00000000000 */
.L_x_3:


//--------------------- .nv.global.init           --------------------------
	.section	.nv.global.init,"aw",@progbits
.nv.global.init:
	.type		_$_str,@object
	.size		_$_str,(.L_0 - _$_str)
_$_str:
        /*0000*/ 	.byte	0x5f, 0x5f, 0x43, 0x55, 0x44, 0x41, 0x5f, 0x46, 0x54, 0x5a, 0x00
.L_0:


//--------------------- .nv.shared.attn_fwd       --------------------------
	.section	.nv.shared.attn_fwd,"aw",@nobits
	.sectionflags	@""
	.align	16
	.zero		1024


//--------------------- .nv.shared.reserved.0     --------------------------
	.section	.nv.shared.reserved.0,"aw",@nobits
	.weak		__nv_reservedSMEM_offset_0_alias
	.size		__nv_reservedSMEM_offset_0_alias, 0, 64
	.other		__nv_reservedSMEM_offset_0_alias,@"STO_CUDA_RESERVED_SHARED STV_DEFAULT"
__nv_reservedSMEM_offset_0_alias:
	.zero		0
	.zero		64


//--------------------- .nv.constant0.attn_fwd    --------------------------
	.section	.nv.constant0.attn_fwd,"a",@progbits
	.sectionflags	@""
	.align	4
.nv.constant0.attn_fwd:
	.zero		1032


//--------------------- SYMBOLS --------------------------

	.type		.nv.reservedSmem.offset0,@object
	.size		.nv.reservedSmem.offset0,0x4
	.type		.nv.reservedSmem.cap,@object
	.size		.nv.reservedSmem.cap,0x4
